	.target	sm_90a

	.elftype	@"ET_EXEC"


//--------------------- .note.nv.tkinfo           --------------------------
	.section	.note.nv.tkinfo,"",@"SHT_NOTE"
	.sectionflags	@"SHF_NOTE_NV_TKINFO"
	.tkinfo
        /*0018*/ 	.word	0x00000002
        /*0030*/ 	.string	""
        /*0030*/ 	.string	"ptxas"
        /*0030*/ 	.string	"Cuda compilation tools, release 13.0, V13.0.88"
        /*0030*/ 	.string	"Build cuda_13.0.r13.0/compiler.36424714_0"
        /*0030*/ 	.string	"-arch sm_90a -m 64 "



//--------------------- .note.nv.cuinfo           --------------------------
	.section	.note.nv.cuinfo,"",@"SHT_NOTE"
	.sectionflags	@"SHF_NOTE_NV_CUINFO"
        /*0018*/ 	.short	0x0002
        /*001a*/ 	.short	0x005a
        /*001c*/ 	.short	0x0082
	.zero		2


//--------------------- .nv.info                  --------------------------
	.section	.nv.info,"",@"SHT_CUDA_INFO"
	.align	4


	//----- nvinfo : EIATTR_REGCOUNT
	.align		4
        /*0000*/ 	.byte	0x04, 0x2f
        /*0002*/ 	.short	(.L_12 - .L_11)
	.align		4
.L_11:
        /*0004*/ 	.word	index@(_ZN7cutlass13device_kernelINS_4gemm6kernel13GemmUniversalIN4cute5tupleIJiiiiEEENS1_10collective13CollectiveMmaINS1_37MainloopSm90TmaGmmaWarpSpecializedFP8ILi4ENS5_IJNS4_1CILi1EEENSA_ILi4EEESB_EEENS1_35KernelTmaWarpSpecializedCooperativeEEENS5_IJNSA_ILi256EEENSA_ILi128EEESH_EEENS_12float_e5m2_tENS5_IJlSB_lEEESJ_SK_NS4_8TiledMMAINS4_8MMA_AtomIJNS4_4SM904GMMA31MMA_64x128x32_F32E5M2E5M2_SS_TNILNSO_7ScaleInE1ELSQ_1EEEEEENS4_6LayoutINS5_IJNSA_ILi2EEESB_SB_EEENS5_IJSB_NSA_ILi0EEESW_EEEEENS5_IJNS4_10UnderscoreESZ_SZ_EEEEENS4_23SM90_TMA_LOAD_MULTICASTENS4_14ComposedLayoutINS4_7SwizzleILi3ELi4ELi3EEENS4_18smem_ptr_flag_bitsILi8EEENST_INS5_IJNSA_ILi8EEESH_EEENS5_IJSH_SB_EEEEEEEvNS4_8identityENS4_13SM90_TMA_LOADES1C_vS1D_EENS_8epilogue10collective6detail29Sm90TmaWarpSpecializedAdapterINS1H_15DefaultEpilogueISJ_SK_SK_NS1G_6thread17LinearCombinationISJ_Li1EffLNS1L_9ScaleType4KindE0ELNS_15FloatRoundStyleE2ESJ_EENS1_15EpilogueDefaultEEEEEvvEEEEvNT_6ParamsE)
        /*0008*/ 	.word	0x000000a8


	//----- nvinfo : EIATTR_FRAME_SIZE
	.align		4
.L_12:
        /*000c*/ 	.byte	0x04, 0x11
        /*000e*/ 	.short	(.L_14 - .L_13)
	.align		4
.L_13:
        /*0010*/ 	.word	index@(_ZN7cutlass13device_kernelINS_4gemm6kernel13GemmUniversalIN4cute5tupleIJiiiiEEENS1_10collective13CollectiveMmaINS1_37MainloopSm90TmaGmmaWarpSpecializedFP8ILi4ENS5_IJNS4_1CILi1EEENSA_ILi4EEESB_EEENS1_35KernelTmaWarpSpecializedCooperativeEEENS5_IJNSA_ILi256EEENSA_ILi128EEESH_EEENS_12float_e5m2_tENS5_IJlSB_lEEESJ_SK_NS4_8TiledMMAINS4_8MMA_AtomIJNS4_4SM904GMMA31MMA_64x128x32_F32E5M2E5M2_SS_TNILNSO_7ScaleInE1ELSQ_1EEEEEENS4_6LayoutINS5_IJNSA_ILi2EEESB_SB_EEENS5_IJSB_NSA_ILi0EEESW_EEEEENS5_IJNS4_10UnderscoreESZ_SZ_EEEEENS4_23SM90_TMA_LOAD_MULTICASTENS4_14ComposedLayoutINS4_7SwizzleILi3ELi4ELi3EEENS4_18smem_ptr_flag_bitsILi8EEENST_INS5_IJNSA_ILi8EEESH_EEENS5_IJSH_SB_EEEEEEEvNS4_8identityENS4_13SM90_TMA_LOADES1C_vS1D_EENS_8epilogue10collective6detail29Sm90TmaWarpSpecializedAdapterINS1H_15DefaultEpilogueISJ_SK_SK_NS1G_6thread17LinearCombinationISJ_Li1EffLNS1L_9ScaleType4KindE0ELNS_15FloatRoundStyleE2ESJ_EENS1_15EpilogueDefaultEEEEEvvEEEEvNT_6ParamsE)
        /*0014*/ 	.word	0x000000f8


	//----- nvinfo : EIATTR_MIN_STACK_SIZE
	.align		4
.L_14:
        /*0018*/ 	.byte	0x04, 0x12
        /*001a*/ 	.short	(.L_16 - .L_15)
	.align		4
.L_15:
        /*001c*/ 	.word	index@(_ZN7cutlass13device_kernelINS_4gemm6kernel13GemmUniversalIN4cute5tupleIJiiiiEEENS1_10collective13CollectiveMmaINS1_37MainloopSm90TmaGmmaWarpSpecializedFP8ILi4ENS5_IJNS4_1CILi1EEENSA_ILi4EEESB_EEENS1_35KernelTmaWarpSpecializedCooperativeEEENS5_IJNSA_ILi256EEENSA_ILi128EEESH_EEENS_12float_e5m2_tENS5_IJlSB_lEEESJ_SK_NS4_8TiledMMAINS4_8MMA_AtomIJNS4_4SM904GMMA31MMA_64x128x32_F32E5M2E5M2_SS_TNILNSO_7ScaleInE1ELSQ_1EEEEEENS4_6LayoutINS5_IJNSA_ILi2EEESB_SB_EEENS5_IJSB_NSA_ILi0EEESW_EEEEENS5_IJNS4_10UnderscoreESZ_SZ_EEEEENS4_23SM90_TMA_LOAD_MULTICASTENS4_14ComposedLayoutINS4_7SwizzleILi3ELi4ELi3EEENS4_18smem_ptr_flag_bitsILi8EEENST_INS5_IJNSA_ILi8EEESH_EEENS5_IJSH_SB_EEEEEEEvNS4_8identityENS4_13SM90_TMA_LOADES1C_vS1D_EENS_8epilogue10collective6detail29Sm90TmaWarpSpecializedAdapterINS1H_15DefaultEpilogueISJ_SK_SK_NS1G_6thread17LinearCombinationISJ_Li1EffLNS1L_9ScaleType4KindE0ELNS_15FloatRoundStyleE2ESJ_EENS1_15EpilogueDefaultEEEEEvvEEEEvNT_6ParamsE)
        /*0020*/ 	.word	0x000000f8
.L_16:


//--------------------- .nv.compat                --------------------------
	.section	.nv.compat,"",@"SHT_CUDA_COMPAT_INFO"
	.align	4
        /*0000*/ 	.byte	0x02, 0x09, 0x01, 0x00, 0x02, 0x02, 0x04, 0x00, 0x02, 0x05, 0x05, 0x00, 0x03, 0x07, 0x01, 0x01
        /*0010*/ 	.byte	0x02, 0x03, 0x01, 0x00, 0x02, 0x06, 0x01, 0x00, 0x04, 0x0b, 0x08, 0x00, 0x00, 0x00, 0x00, 0x00
        /*0020*/ 	.byte	0x00, 0x00, 0x00, 0x00


//--------------------- .nv.info._ZN7cutlass13device_kernelINS_4gemm6kernel13GemmUniversalIN4cute5tupleIJiiiiEEENS1_10collective13CollectiveMmaINS1_37MainloopSm90TmaGmmaWarpSpecializedFP8ILi4ENS5_IJNS4_1CILi1EEENSA_ILi4EEESB_EEENS1_35KernelTmaWarpSpecializedCooperativeEEENS5_IJNSA_ILi256EEENSA_ILi128EEESH_EEENS_12float_e5m2_tENS5_IJlSB_lEEESJ_SK_NS4_8TiledMMAINS4_8MMA_AtomIJNS4_4SM904GMMA31MMA_64x128x32_F32E5M2E5M2_SS_TNILNSO_7ScaleInE1ELSQ_1EEEEEENS4_6LayoutINS5_IJNSA_ILi2EEESB_SB_EEENS5_IJSB_NSA_ILi0EEESW_EEEEENS5_IJNS4_10UnderscoreESZ_SZ_EEEEENS4_23SM90_TMA_LOAD_MULTICASTENS4_14ComposedLayoutINS4_7SwizzleILi3ELi4ELi3EEENS4_18smem_ptr_flag_bitsILi8EEENST_INS5_IJNSA_ILi8EEESH_EEENS5_IJSH_SB_EEEEEEEvNS4_8identityENS4_13SM90_TMA_LOADES1C_vS1D_EENS_8epilogue10collective6detail29Sm90TmaWarpSpecializedAdapterINS1H_15DefaultEpilogueISJ_SK_SK_NS1G_6thread17LinearCombinationISJ_Li1EffLNS1L_9ScaleType4KindE0ELNS_15FloatRoundStyleE2ESJ_EENS1_15EpilogueDefaultEEEEEvvEEEEvNT_6ParamsE --------------------------
	.section	.nv.info._ZN7cutlass13device_kernelINS_4gemm6kernel13GemmUniversalIN4cute5tupleIJiiiiEEENS1_10collective13CollectiveMmaINS1_37MainloopSm90TmaGmmaWarpSpecializedFP8ILi4ENS5_IJNS4_1CILi1EEENSA_ILi4EEESB_EEENS1_35KernelTmaWarpSpecializedCooperativeEEENS5_IJNSA_ILi256EEENSA_ILi128EEESH_EEENS_12float_e5m2_tENS5_IJlSB_lEEESJ_SK_NS4_8TiledMMAINS4_8MMA_AtomIJNS4_4SM904GMMA31MMA_64x128x32_F32E5M2E5M2_SS_TNILNSO_7ScaleInE1ELSQ_1EEEEEENS4_6LayoutINS5_IJNSA_ILi2EEESB_SB_EEENS5_IJSB_NSA_ILi0EEESW_EEEEENS5_IJNS4_10UnderscoreESZ_SZ_EEEEENS4_23SM90_TMA_LOAD_MULTICASTENS4_14ComposedLayoutINS4_7SwizzleILi3ELi4ELi3EEENS4_18smem_ptr_flag_bitsILi8EEENST_INS5_IJNSA_ILi8EEESH_EEENS5_IJSH_SB_EEEEEEEvNS4_8identityENS4_13SM90_TMA_LOADES1C_vS1D_EENS_8epilogue10collective6detail29Sm90TmaWarpSpecializedAdapterINS1H_15DefaultEpilogueISJ_SK_SK_NS1G_6thread17LinearCombinationISJ_Li1EffLNS1L_9ScaleType4KindE0ELNS_15FloatRoundStyleE2ESJ_EENS1_15EpilogueDefaultEEEEEvvEEEEvNT_6ParamsE,"",@"SHT_CUDA_INFO"
	.sectionflags	@""
	.align	4


	//----- nvinfo : EIATTR_CUDA_API_VERSION
	.align		4
        /*0000*/ 	.byte	0x04, 0x37
        /*0002*/ 	.short	(.L_18 - .L_17)
.L_17:
        /*0004*/ 	.word	0x00000082


	//----- nvinfo : EIATTR_KPARAM_INFO
	.align		4
.L_18:
        /*0008*/ 	.byte	0x04, 0x17
        /*000a*/ 	.short	(.L_20 - .L_19)
.L_19:
        /*000c*/ 	.word	0x00000000
        /*0010*/ 	.short	0x0000
        /*0012*/ 	.short	0x0070
        /*0014*/ 	.byte	0x00, 0xf0, 0x01, 0x10


	//----- nvinfo : EIATTR_SPARSE_MMA_MASK
	.align		4
.L_20:
        /*0018*/ 	.byte	0x03, 0x50
        /*001a*/ 	.short	0x0000


	//----- nvinfo : EIATTR_MAXREG_COUNT
	.align		4
        /*001c*/ 	.byte	0x03, 0x1b
        /*001e*/ 	.short	0x00a8


	//----- nvinfo : EIATTR_NUM_BARRIERS
	.align		4
        /*0020*/ 	.byte	0x02, 0x4c
        /*0022*/ 	.byte	0x01
	.zero		1


	//----- nvinfo : EIATTR_ANNOTATIONS
	.align		4
        /*0024*/ 	.byte	0x04, 0x55
        /*0026*/ 	.short	(.L_22 - .L_21)


	//   ....[0]....
.L_21:
        /*0028*/ 	.word	0x00000001
        /*002c*/ 	.byte	0x70, 0x06, 0x00, 0x00, 0x01, 0x00, 0x00, 0x00, 0xa0, 0x08, 0x00, 0x00, 0x01, 0x00, 0x00, 0x00
        /* <DEDUP_REMOVED lines=188> */
        /*0bfc*/ 	.byte	0xc0, 0x05, 0x01, 0x00, 0x01, 0x00, 0x00, 0x00, 0x10, 0x06, 0x01, 0x00


	//----- nvinfo : EIATTR_MERCURY_ISA_VERSION
	.align		4
.L_22:
        /*0c08*/ 	.byte	0x03, 0x5f
        /*0c0a*/ 	.short	0x0101


	//----- nvinfo : EIATTR_INT_WARP_WIDE_INSTR_OFFSETS
	.align		4
        /*0c0c*/ 	.byte	0x04, 0x31
        /*0c0e*/ 	.short	(.L_24 - .L_23)


	//   ....[0]....
.L_23:
        /*0c10*/ 	.word	0x00000530


	//   ....[1]....
        /*0c14*/ 	.word	0x00000550


	//   ....[2]....
        /*0c18*/ 	.word	0x000006a0


	//   ....[3]....
        /*0c1c*/ 	.word	0x000053c0


	//----- nvinfo : EIATTR_COOP_GROUP_MASK_REGIDS
	.align		4
.L_24:
        /*0c20*/ 	.byte	0x04, 0x29
        /*0c22*/ 	.short	(.L_26 - .L_25)


	//   ....[0]....
.L_25:
        /*0c24*/ 	.word	0xffffffff


	//   ....[1]....
        /*0c28*/ 	.word	0xffffffff


	//   ....[2]....
        /*0c2c*/ 	.word	0xffffffff


	//   ....[3]....
        /*0c30*/ 	.word	0xffffffff


	//   ....[4]....
        /*0c34*/ 	.word	0xffffffff


	//   ....[5]....
        /*0c38*/ 	.word	0xffffffff


	//----- nvinfo : EIATTR_COOP_GROUP_INSTR_OFFSETS
	.align		4
.L_26:
        /*0c3c*/ 	.byte	0x04, 0x28
        /*0c3e*/ 	.short	(.L_28 - .L_27)


	//   ....[0]....
.L_27:
        /*0c40*/ 	.word	0x00000070


	//   ....[1]....
        /*0c44*/ 	.word	0x00000080


	//   ....[2]....
        /*0c48*/ 	.word	0x000001a0


	//   ....[3]....
        /*0c4c*/ 	.word	0x000003c0


	//   ....[4]....
        /*0c50*/ 	.word	0x000007b0


	//   ....[5]....
        /*0c54*/ 	.word	0x00001530


	//----- nvinfo : EIATTR_REG_RECONFIG
	.align		4
.L_28:
        /*0c58*/ 	.byte	0x01, 0x54
	.zero		2


	//----- nvinfo : EIATTR_MBARRIER_INSTR_OFFSETS
	.align		4
        /*0c5c*/ 	.byte	0x04, 0x39
        /*0c5e*/ 	.short	(.L_30 - .L_29)


	//   ....[0]....
.L_29:
        /*0c60*/ 	.word	0x00000320
        /*0c64*/ 	.word	0x000000ff
        /*0c68*/ 	.word	0x00000000
        /*0c6c*/ 	.short	0x0100
        /*0c6e*/ 	.byte	0x09
	.zero		1


	//   ....[1]....
        /*0c70*/ 	.word	0x00000330
        /*0c74*/ 	.word	0x000000ff
        /*0c78*/ 	.word	0x00000020
        /*0c7c*/ 	.short	0x0100
        /*0c7e*/ 	.byte	0x09
	.zero		1


	//   ....[2]....
        /*0c80*/ 	.word	0x00000340
        /*0c84*/ 	.word	0x000000ff
        /*0c88*/ 	.word	0x00000008
        /*0c8c*/ 	.short	0x0100
        /*0c8e*/ 	.byte	0x09
	.zero		1


	//   ....[3]....
        /*0c90*/ 	.word	0x00000350
        /*0c94*/ 	.word	0x000000ff
        /*0c98*/ 	.word	0x00000028
        /*0c9c*/ 	.short	0x0100
        /*0c9e*/ 	.byte	0x09
	.zero		1


	//   ....[4]....
        /*0ca0*/ 	.word	0x00000360
        /*0ca4*/ 	.word	0x000000ff
        /*0ca8*/ 	.word	0x00000010
        /*0cac*/ 	.short	0x0100
        /*0cae*/ 	.byte	0x09
	.zero		1


	//   ....[5]....
        /*0cb0*/ 	.word	0x00000370
        /*0cb4*/ 	.word	0x000000ff
        /*0cb8*/ 	.word	0x00000030
        /*0cbc*/ 	.short	0x0100
        /*0cbe*/ 	.byte	0x09
	.zero		1


	//   ....[6]....
        /*0cc0*/ 	.word	0x00000380
        /*0cc4*/ 	.word	0x000000ff
        /*0cc8*/ 	.word	0x00000018
        /*0ccc*/ 	.short	0x0100
        /*0cce*/ 	.byte	0x09
	.zero		1


	//   ....[7]....
        /*0cd0*/ 	.word	0x00000390
        /*0cd4*/ 	.word	0x000000ff
        /*0cd8*/ 	.word	0x00000038
        /*0cdc*/ 	.short	0x0100
        /*0cde*/ 	.byte	0x09
	.zero		1


	//   ....[8]....
        /*0ce0*/ 	.word	0x00000730
        /*0ce4*/ 	.word	0x000000ff
        /*0ce8*/ 	.word	0x00000050
        /*0cec*/ 	.short	0x0100
        /*0cee*/ 	.byte	0x06
	.zero		1


	//   ....[9]....
        /*0cf0*/ 	.word	0x00000760
        /*0cf4*/ 	.word	0x000000ff
        /*0cf8*/ 	.word	0x00000058
        /*0cfc*/ 	.short	0x0100
        /*0cfe*/ 	.byte	0x06
	.zero		1


	//   ....[10]....
        /*0d00*/ 	.word	0x00001d30
        /*0d04*/ 	.word	0x000000ff
        /*0d08*/ 	.word	0x00000000
        /*0d0c*/ 	.short	0x010a
        /*0d0e*/ 	.byte	0x06
	.zero		1


	//   ....[11]....
        /*0d10*/ 	.word	0x00001d70
        /*0d14*/ 	.word	0x000000ff
        /*0d18*/ 	.word	0x00000000
        /*0d1c*/ 	.short	0x010a
        /*0d1e*/ 	.byte	0x06
	.zero		1


	//   ....[12]....
        /*0d20*/ 	.word	0x000030e0
        /*0d24*/ 	.word	0x000000ff
        /*0d28*/ 	.word	0x00000000
        /*0d2c*/ 	.short	0x010a
        /*0d2e*/ 	.byte	0x10
	.zero		1


	//   ....[13]....
        /*0d30*/ 	.word	0x00003120
        /*0d34*/ 	.word	0x000000ff
        /*0d38*/ 	.word	0x00000000
        /*0d3c*/ 	.short	0x010a
        /*0d3e*/ 	.byte	0x10
	.zero		1


	//   ....[14]....
        /*0d40*/ 	.word	0x000042c0
        /*0d44*/ 	.word	0x000000e5
        /*0d48*/ 	.word	0x00000000
        /*0d4c*/ 	.short	0x0101
        /*0d4e*/ 	.byte	0x3f
	.zero		1


	//   ....[15]....
        /*0d50*/ 	.word	0x00005480
        /*0d54*/ 	.word	0x00000018
        /*0d58*/ 	.word	0x00000000
        /*0d5c*/ 	.short	0x0101
        /*0d5e*/ 	.byte	0x3f
	.zero		1


	//   ....[16]....
        /*0d60*/ 	.word	0x0000f800
        /*0d64*/ 	.word	0x00000005
        /*0d68*/ 	.word	0x00000020
        /*0d6c*/ 	.short	0x010a
        /*0d6e*/ 	.byte	0x3f
	.zero		1


	//   ....[17]....
        /*0d70*/ 	.word	0x0000fc50
        /*0d74*/ 	.word	0x00000003
        /*0d78*/ 	.word	0x00000058
        /*0d7c*/ 	.short	0x0101
        /*0d7e*/ 	.byte	0x3f
	.zero		1


	//   ....[18]....
        /*0d80*/ 	.word	0x00010360
        /*0d84*/ 	.word	0x00000005
        /*0d88*/ 	.word	0x00000000
        /*0d8c*/ 	.short	0x010a
        /*0d8e*/ 	.byte	0x3f
	.zero		1


	//   ....[19]....
        /*0d90*/ 	.word	0x000103e0
        /*0d94*/ 	.word	0x00000007
        /*0d98*/ 	.word	0x00000000
        /*0d9c*/ 	.short	0x010a
        /*0d9e*/ 	.byte	0x3f
	.zero		1


	//   ....[20]....
        /*0da0*/ 	.word	0x00010470
        /*0da4*/ 	.word	0x00000006
        /*0da8*/ 	.word	0x00000000
        /*0dac*/ 	.short	0x010a
        /*0dae*/ 	.byte	0x3f
	.zero		1


	//   ....[21]....
        /*0db0*/ 	.word	0x00010500
        /*0db4*/ 	.word	0x00000003
        /*0db8*/ 	.word	0x00000000
        /*0dbc*/ 	.short	0x010a
        /*0dbe*/ 	.byte	0x3f
	.zero		1


	//   ....[22]....
        /*0dc0*/ 	.word	0x00010570
        /*0dc4*/ 	.word	0x00000003
        /*0dc8*/ 	.word	0x00000000
        /*0dcc*/ 	.short	0x010a
        /*0dce*/ 	.byte	0x3f
	.zero		1


	//   ....[23]....
        /*0dd0*/ 	.word	0x000105e0
        /*0dd4*/ 	.word	0x00000000
        /*0dd8*/ 	.word	0x00000000
        /*0ddc*/ 	.short	0x010a
        /*0dde*/ 	.byte	0x3f
	.zero		1


	//   ....[24]....
        /*0de0*/ 	.word	0x000106c0
        /*0de4*/ 	.word	0x00000005
        /*0de8*/ 	.word	0x00000020
        /*0dec*/ 	.short	0x010a
        /*0dee*/ 	.byte	0x3f
	.zero		1


	//   ....[25]....
        /*0df0*/ 	.word	0x00010790
        /*0df4*/ 	.word	0x00000005
        /*0df8*/ 	.word	0x00000000
        /*0dfc*/ 	.short	0x010a
        /*0dfe*/ 	.byte	0x3f
	.zero		1


	//   ....[26]....
        /*0e00*/ 	.word	0x000107e0
        /*0e04*/ 	.word	0x00000007
        /*0e08*/ 	.word	0x00000000
        /*0e0c*/ 	.short	0x010a
        /*0e0e*/ 	.byte	0x3f
	.zero		1


	//   ....[27]....
        /*0e10*/ 	.word	0x00010830
        /*0e14*/ 	.word	0x00000006
        /*0e18*/ 	.word	0x00000000
        /*0e1c*/ 	.short	0x010a
        /*0e1e*/ 	.byte	0x3f
	.zero		1


	//----- nvinfo : EIATTR_NUM_MBARRIERS
	.align		4
.L_30:
        /*0e20*/ 	.byte	0x03, 0x38
        /*0e22*/ 	.short	0x000a


	//----- nvinfo : EIATTR_EXIT_INSTR_OFFSETS
	.align		4
        /*0e24*/ 	.byte	0x04, 0x1c
        /*0e26*/ 	.short	(.L_32 - .L_31)


	//   ....[0]....
.L_31:
        /*0e28*/ 	.word	0x00000940


	//   ....[1]....
        /*0e2c*/ 	.word	0x000011d0


	//   ....[2]....
        /*0e30*/ 	.word	0x0000eef0


	//   ....[3]....
        /*0e34*/ 	.word	0x0000f480


	//   ....[4]....
        /*0e38*/ 	.word	0x00010550


	//----- nvinfo : EIATTR_MAX_THREADS
	.align		4
.L_32:
        /*0e3c*/ 	.byte	0x04, 0x05
        /*0e3e*/ 	.short	(.L_34 - .L_33)
.L_33:
        /*0e40*/ 	.word	0x00000180
        /*0e44*/ 	.word	0x00000001
        /*0e48*/ 	.word	0x00000001


	//----- nvinfo : EIATTR_CRS_STACK_SIZE
	.align		4
.L_34:
        /*0e4c*/ 	.byte	0x04, 0x1e
        /*0e4e*/ 	.short	(.L_36 - .L_35)
.L_35:
        /*0e50*/ 	.word	0x00000000


	//----- nvinfo : EIATTR_CBANK_PARAM_SIZE
	.align		4
.L_36:
        /*0e54*/ 	.byte	0x03, 0x19
        /*0e56*/ 	.short	0x0470


	//----- nvinfo : EIATTR_PARAM_CBANK
	.align		4
        /*0e58*/ 	.byte	0x04, 0x0a
        /*0e5a*/ 	.short	(.L_38 - .L_37)
	.align		4
.L_37:
        /*0e5c*/ 	.word	index@(.nv.constant0._ZN7cutlass13device_kernelINS_4gemm6kernel13GemmUniversalIN4cute5tupleIJiiiiEEENS1_10collective13CollectiveMmaINS1_37MainloopSm90TmaGmmaWarpSpecializedFP8ILi4ENS5_IJNS4_1CILi1EEENSA_ILi4EEESB_EEENS1_35KernelTmaWarpSpecializedCooperativeEEENS5_IJNSA_ILi256EEENSA_ILi128EEESH_EEENS_12float_e5m2_tENS5_IJlSB_lEEESJ_SK_NS4_8TiledMMAINS4_8MMA_AtomIJNS4_4SM904GMMA31MMA_64x128x32_F32E5M2E5M2_SS_TNILNSO_7ScaleInE1ELSQ_1EEEEEENS4_6LayoutINS5_IJNSA_ILi2EEESB_SB_EEENS5_IJSB_NSA_ILi0EEESW_EEEEENS5_IJNS4_10UnderscoreESZ_SZ_EEEEENS4_23SM90_TMA_LOAD_MULTICASTENS4_14ComposedLayoutINS4_7SwizzleILi3ELi4ELi3EEENS4_18smem_ptr_flag_bitsILi8EEENST_INS5_IJNSA_ILi8EEESH_EEENS5_IJSH_SB_EEEEEEEvNS4_8identityENS4_13SM90_TMA_LOADES1C_vS1D_EENS_8epilogue10collective6detail29Sm90TmaWarpSpecializedAdapterINS1H_15DefaultEpilogueISJ_SK_SK_NS1G_6thread17LinearCombinationISJ_Li1EffLNS1L_9ScaleType4KindE0ELNS_15FloatRoundStyleE2ESJ_EENS1_15EpilogueDefaultEEEEEvvEEEEvNT_6ParamsE)
        /*0e60*/ 	.short	0x0210
        /*0e62*/ 	.short	0x0470


	//----- nvinfo : EIATTR_SW_WAR
	.align		4
.L_38:
        /*0e64*/ 	.byte	0x04, 0x36
        /*0e66*/ 	.short	(.L_40 - .L_39)
.L_39:
        /*0e68*/ 	.word	0x00000008
.L_40:


//--------------------- .nv.callgraph             --------------------------
	.section	.nv.callgraph,"",@"SHT_CUDA_CALLGRAPH"
	.align	4
	.sectionentsize	8
	.align		4
        /*0000*/ 	.word	0x00000000
	.align		4
        /*0004*/ 	.word	0xffffffff
	.align		4
        /*0008*/ 	.word	0x00000000
	.align		4
        /*000c*/ 	.word	0xfffffffe
	.align		4
        /*0010*/ 	.word	0x00000000
	.align		4
        /*0014*/ 	.word	0xfffffffd
	.align		4
        /*0018*/ 	.word	0x00000000
	.align		4
        /*001c*/ 	.word	0xfffffffc


//--------------------- .nv.constant4             --------------------------
	.section	.nv.constant4,"a",@progbits
	.align	8
	.align		8
.nv.constant4:
        /*0000*/ 	.dword	_ZN40_INTERNAL_b938812c_4_k_cu_3682339e_239104cuda3std3__45__cpo5beginE
	.align		8
        /*0008*/ 	.dword	_ZN40_INTERNAL_b938812c_4_k_cu_3682339e_239104cuda3std3__45__cpo3endE
	.align		8
        /*0010*/ 	.dword	_ZN40_INTERNAL_b938812c_4_k_cu_3682339e_239104cuda3std3__45__cpo6cbeginE
	.align		8
        /*0018*/ 	.dword	_ZN40_INTERNAL_b938812c_4_k_cu_3682339e_239104cuda3std3__45__cpo4cendE
	.align		8
        /*0020*/ 	.dword	_ZN40_INTERNAL_b938812c_4_k_cu_3682339e_239104cuda3std3__442_GLOBAL__N__b938812c_4_k_cu_3682339e_239106ignoreE
	.align		8
        /*0028*/ 	.dword	_ZN40_INTERNAL_b938812c_4_k_cu_3682339e_239104cuda3std3__419piecewise_constructE
	.align		8
        /*0030*/ 	.dword	_ZN40_INTERNAL_b938812c_4_k_cu_3682339e_239104cuda3std3__48in_placeE
	.align		8
        /*0038*/ 	.dword	_ZN40_INTERNAL_b938812c_4_k_cu_3682339e_239104cuda3std6ranges3__45__cpo4swapE
	.align		8
        /*0040*/ 	.dword	_ZN40_INTERNAL_b938812c_4_k_cu_3682339e_239104cuda3std6ranges3__45__cpo9iter_moveE
	.align		8
        /*0048*/ 	.dword	_ZN40_INTERNAL_b938812c_4_k_cu_3682339e_239104cute7productE
	.align		8
        /*0050*/ 	.dword	_ZN40_INTERNAL_b938812c_4_k_cu_3682339e_239104cute1_E


//--------------------- .text._ZN7cutlass13device_kernelINS_4gemm6kernel13GemmUniversalIN4cute5tupleIJiiiiEEENS1_10collective13CollectiveMmaINS1_37MainloopSm90TmaGmmaWarpSpecializedFP8ILi4ENS5_IJNS4_1CILi1EEENSA_ILi4EEESB_EEENS1_35KernelTmaWarpSpecializedCooperativeEEENS5_IJNSA_ILi256EEENSA_ILi128EEESH_EEENS_12float_e5m2_tENS5_IJlSB_lEEESJ_SK_NS4_8TiledMMAINS4_8MMA_AtomIJNS4_4SM904GMMA31MMA_64x128x32_F32E5M2E5M2_SS_TNILNSO_7ScaleInE1ELSQ_1EEEEEENS4_6LayoutINS5_IJNSA_ILi2EEESB_SB_EEENS5_IJSB_NSA_ILi0EEESW_EEEEENS5_IJNS4_10UnderscoreESZ_SZ_EEEEENS4_23SM90_TMA_LOAD_MULTICASTENS4_14ComposedLayoutINS4_7SwizzleILi3ELi4ELi3EEENS4_18smem_ptr_flag_bitsILi8EEENST_INS5_IJNSA_ILi8EEESH_EEENS5_IJSH_SB_EEEEEEEvNS4_8identityENS4_13SM90_TMA_LOADES1C_vS1D_EENS_8epilogue10collective6detail29Sm90TmaWarpSpecializedAdapterINS1H_15DefaultEpilogueISJ_SK_SK_NS1G_6thread17LinearCombinationISJ_Li1EffLNS1L_9ScaleType4KindE0ELNS_15FloatRoundStyleE2ESJ_EENS1_15EpilogueDefaultEEEEEvvEEEEvNT_6ParamsE --------------------------
	.section	.text._ZN7cutlass13device_kernelINS_4gemm6kernel13GemmUniversalIN4cute5tupleIJiiiiEEENS1_10collective13CollectiveMmaINS1_37MainloopSm90TmaGmmaWarpSpecializedFP8ILi4ENS5_IJNS4_1CILi1EEENSA_ILi4EEESB_EEENS1_35KernelTmaWarpSpecializedCooperativeEEENS5_IJNSA_ILi256EEENSA_ILi128EEESH_EEENS_12float_e5m2_tENS5_IJlSB_lEEESJ_SK_NS4_8TiledMMAINS4_8MMA_AtomIJNS4_4SM904GMMA31MMA_64x128x32_F32E5M2E5M2_SS_TNILNSO_7ScaleInE1ELSQ_1EEEEEENS4_6LayoutINS5_IJNSA_ILi2EEESB_SB_EEENS5_IJSB_NSA_ILi0EEESW_EEEEENS5_IJNS4_10UnderscoreESZ_SZ_EEEEENS4_23SM90_TMA_LOAD_MULTICASTENS4_14ComposedLayoutINS4_7SwizzleILi3ELi4ELi3EEENS4_18smem_ptr_flag_bitsILi8EEENST_INS5_IJNSA_ILi8EEESH_EEENS5_IJSH_SB_EEEEEEEvNS4_8identityENS4_13SM90_TMA_LOADES1C_vS1D_EENS_8epilogue10collective6detail29Sm90TmaWarpSpecializedAdapterINS1H_15DefaultEpilogueISJ_SK_SK_NS1G_6thread17LinearCombinationISJ_Li1EffLNS1L_9ScaleType4KindE0ELNS_15FloatRoundStyleE2ESJ_EENS1_15EpilogueDefaultEEEEEvvEEEEvNT_6ParamsE,"ax",@progbits
	.align	128
.text._ZN7cutlass13device_kernelINS_4gemm6kernel13GemmUniversalIN4cute5tupleIJiiiiEEENS1_10collective13CollectiveMmaINS1_37MainloopSm90TmaGmmaWarpSpecializedFP8ILi4ENS5_IJNS4_1CILi1EEENSA_ILi4EEESB_EEENS1_35KernelTmaWarpSpecializedCooperativeEEENS5_IJNSA_ILi256EEENSA_ILi128EEESH_EEENS_12float_e5m2_tENS5_IJlSB_lEEESJ_SK_NS4_8TiledMMAINS4_8MMA_AtomIJNS4_4SM904GMMA31MMA_64x128x32_F32E5M2E5M2_SS_TNILNSO_7ScaleInE1ELSQ_1EEEEEENS4_6LayoutINS5_IJNSA_ILi2EEESB_SB_EEENS5_IJSB_NSA_ILi0EEESW_EEEEENS5_IJNS4_10UnderscoreESZ_SZ_EEEEENS4_23SM90_TMA_LOAD_MULTICASTENS4_14ComposedLayoutINS4_7SwizzleILi3ELi4ELi3EEENS4_18smem_ptr_flag_bitsILi8EEENST_INS5_IJNSA_ILi8EEESH_EEENS5_IJSH_SB_EEEEEEEvNS4_8identityENS4_13SM90_TMA_LOADES1C_vS1D_EENS_8epilogue10collective6detail29Sm90TmaWarpSpecializedAdapterINS1H_15DefaultEpilogueISJ_SK_SK_NS1G_6thread17LinearCombinationISJ_Li1EffLNS1L_9ScaleType4KindE0ELNS_15FloatRoundStyleE2ESJ_EENS1_15EpilogueDefaultEEEEEvvEEEEvNT_6ParamsE:
        .type           _ZN7cutlass13device_kernelINS_4gemm6kernel13GemmUniversalIN4cute5tupleIJiiiiEEENS1_10collective13CollectiveMmaINS1_37MainloopSm90TmaGmmaWarpSpecializedFP8ILi4ENS5_IJNS4_1CILi1EEENSA_ILi4EEESB_EEENS1_35KernelTmaWarpSpecializedCooperativeEEENS5_IJNSA_ILi256EEENSA_ILi128EEESH_EEENS_12float_e5m2_tENS5_IJlSB_lEEESJ_SK_NS4_8TiledMMAINS4_8MMA_AtomIJNS4_4SM904GMMA31MMA_64x128x32_F32E5M2E5M2_SS_TNILNSO_7ScaleInE1ELSQ_1EEEEEENS4_6LayoutINS5_IJNSA_ILi2EEESB_SB_EEENS5_IJSB_NSA_ILi0EEESW_EEEEENS5_IJNS4_10UnderscoreESZ_SZ_EEEEENS4_23SM90_TMA_LOAD_MULTICASTENS4_14ComposedLayoutINS4_7SwizzleILi3ELi4ELi3EEENS4_18smem_ptr_flag_bitsILi8EEENST_INS5_IJNSA_ILi8EEESH_EEENS5_IJSH_SB_EEEEEEEvNS4_8identityENS4_13SM90_TMA_LOADES1C_vS1D_EENS_8epilogue10collective6detail29Sm90TmaWarpSpecializedAdapterINS1H_15DefaultEpilogueISJ_SK_SK_NS1G_6thread17LinearCombinationISJ_Li1EffLNS1L_9ScaleType4KindE0ELNS_15FloatRoundStyleE2ESJ_EENS1_15EpilogueDefaultEEEEEvvEEEEvNT_6ParamsE,@function
        .size           _ZN7cutlass13device_kernelINS_4gemm6kernel13GemmUniversalIN4cute5tupleIJiiiiEEENS1_10collective13CollectiveMmaINS1_37MainloopSm90TmaGmmaWarpSpecializedFP8ILi4ENS5_IJNS4_1CILi1EEENSA_ILi4EEESB_EEENS1_35KernelTmaWarpSpecializedCooperativeEEENS5_IJNSA_ILi256EEENSA_ILi128EEESH_EEENS_12float_e5m2_tENS5_IJlSB_lEEESJ_SK_NS4_8TiledMMAINS4_8MMA_AtomIJNS4_4SM904GMMA31MMA_64x128x32_F32E5M2E5M2_SS_TNILNSO_7ScaleInE1ELSQ_1EEEEEENS4_6LayoutINS5_IJNSA_ILi2EEESB_SB_EEENS5_IJSB_NSA_ILi0EEESW_EEEEENS5_IJNS4_10UnderscoreESZ_SZ_EEEEENS4_23SM90_TMA_LOAD_MULTICASTENS4_14ComposedLayoutINS4_7SwizzleILi3ELi4ELi3EEENS4_18smem_ptr_flag_bitsILi8EEENST_INS5_IJNSA_ILi8EEESH_EEENS5_IJSH_SB_EEEEEEEvNS4_8identityENS4_13SM90_TMA_LOADES1C_vS1D_EENS_8epilogue10collective6detail29Sm90TmaWarpSpecializedAdapterINS1H_15DefaultEpilogueISJ_SK_SK_NS1G_6thread17LinearCombinationISJ_Li1EffLNS1L_9ScaleType4KindE0ELNS_15FloatRoundStyleE2ESJ_EENS1_15EpilogueDefaultEEEEEvvEEEEvNT_6ParamsE,(.L_x_332 - _ZN7cutlass13device_kernelINS_4gemm6kernel13GemmUniversalIN4cute5tupleIJiiiiEEENS1_10collective13CollectiveMmaINS1_37MainloopSm90TmaGmmaWarpSpecializedFP8ILi4ENS5_IJNS4_1CILi1EEENSA_ILi4EEESB_EEENS1_35KernelTmaWarpSpecializedCooperativeEEENS5_IJNSA_ILi256EEENSA_ILi128EEESH_EEENS_12float_e5m2_tENS5_IJlSB_lEEESJ_SK_NS4_8TiledMMAINS4_8MMA_AtomIJNS4_4SM904GMMA31MMA_64x128x32_F32E5M2E5M2_SS_TNILNSO_7ScaleInE1ELSQ_1EEEEEENS4_6LayoutINS5_IJNSA_ILi2EEESB_SB_EEENS5_IJSB_NSA_ILi0EEESW_EEEEENS5_IJNS4_10UnderscoreESZ_SZ_EEEEENS4_23SM90_TMA_LOAD_MULTICASTENS4_14ComposedLayoutINS4_7SwizzleILi3ELi4ELi3EEENS4_18smem_ptr_flag_bitsILi8EEENST_INS5_IJNSA_ILi8EEESH_EEENS5_IJSH_SB_EEEEEEEvNS4_8identityENS4_13SM90_TMA_LOADES1C_vS1D_EENS_8epilogue10collective6detail29Sm90TmaWarpSpecializedAdapterINS1H_15DefaultEpilogueISJ_SK_SK_NS1G_6thread17LinearCombinationISJ_Li1EffLNS1L_9ScaleType4KindE0ELNS_15FloatRoundStyleE2ESJ_EENS1_15EpilogueDefaultEEEEEvvEEEEvNT_6ParamsE)
        .other          _ZN7cutlass13device_kernelINS_4gemm6kernel13GemmUniversalIN4cute5tupleIJiiiiEEENS1_10collective13CollectiveMmaINS1_37MainloopSm90TmaGmmaWarpSpecializedFP8ILi4ENS5_IJNS4_1CILi1EEENSA_ILi4EEESB_EEENS1_35KernelTmaWarpSpecializedCooperativeEEENS5_IJNSA_ILi256EEENSA_ILi128EEESH_EEENS_12float_e5m2_tENS5_IJlSB_lEEESJ_SK_NS4_8TiledMMAINS4_8MMA_AtomIJNS4_4SM904GMMA31MMA_64x128x32_F32E5M2E5M2_SS_TNILNSO_7ScaleInE1ELSQ_1EEEEEENS4_6LayoutINS5_IJNSA_ILi2EEESB_SB_EEENS5_IJSB_NSA_ILi0EEESW_EEEEENS5_IJNS4_10UnderscoreESZ_SZ_EEEEENS4_23SM90_TMA_LOAD_MULTICASTENS4_14ComposedLayoutINS4_7SwizzleILi3ELi4ELi3EEENS4_18smem_ptr_flag_bitsILi8EEENST_INS5_IJNSA_ILi8EEESH_EEENS5_IJSH_SB_EEEEEEEvNS4_8identityENS4_13SM90_TMA_LOADES1C_vS1D_EENS_8epilogue10collective6detail29Sm90TmaWarpSpecializedAdapterINS1H_15DefaultEpilogueISJ_SK_SK_NS1G_6thread17LinearCombinationISJ_Li1EffLNS1L_9ScaleType4KindE0ELNS_15FloatRoundStyleE2ESJ_EENS1_15EpilogueDefaultEEEEEvvEEEEvNT_6ParamsE,@"STO_CUDA_ENTRY STV_DEFAULT"
_ZN7cutlass13device_kernelINS_4gemm6kernel13GemmUniversalIN4cute5tupleIJiiiiEEENS1_10collective13CollectiveMmaINS1_37MainloopSm90TmaGmmaWarpSpecializedFP8ILi4ENS5_IJNS4_1CILi1EEENSA_ILi4EEESB_EEENS1_35KernelTmaWarpSpecializedCooperativeEEENS5_IJNSA_ILi256EEENSA_ILi128EEESH_EEENS_12float_e5m2_tENS5_IJlSB_lEEESJ_SK_NS4_8TiledMMAINS4_8MMA_AtomIJNS4_4SM904GMMA31MMA_64x128x32_F32E5M2E5M2_SS_TNILNSO_7ScaleInE1ELSQ_1EEEEEENS4_6LayoutINS5_IJNSA_ILi2EEESB_SB_EEENS5_IJSB_NSA_ILi0EEESW_EEEEENS5_IJNS4_10UnderscoreESZ_SZ_EEEEENS4_23SM90_TMA_LOAD_MULTICASTENS4_14ComposedLayoutINS4_7SwizzleILi3ELi4ELi3EEENS4_18smem_ptr_flag_bitsILi8EEENST_INS5_IJNSA_ILi8EEESH_EEENS5_IJSH_SB_EEEEEEEvNS4_8identityENS4_13SM90_TMA_LOADES1C_vS1D_EENS_8epilogue10collective6detail29Sm90TmaWarpSpecializedAdapterINS1H_15DefaultEpilogueISJ_SK_SK_NS1G_6thread17LinearCombinationISJ_Li1EffLNS1L_9ScaleType4KindE0ELNS_15FloatRoundStyleE2ESJ_EENS1_15EpilogueDefaultEEEEEvvEEEEvNT_6ParamsE:
[----:B------:R-:W0:Y:S02]  /*0000*/  LDC R1, c[0x0][0x28] ;  /* 0x00000a00ff017b82 */ /* 0x000e240000000800 */
[----:B0-----:R-:W-:Y:S01]  /*0010*/  VIADD R1, R1, 0xffffff08 ;  /* 0xffffff0801017836 */ /* 0x001fe20000000000 */
[----:B------:R-:W0:Y:S01]  /*0020*/  S2R R5, SR_TID.X ;  /* 0x0000000000057919 */ /* 0x000e220000002100 */
[----:B------:R-:W-:Y:S01]  /*0030*/  ELECT P0, URZ, PT ;  /* 0x00000000003f782f */ /* 0x000fe20003800000 */
[----:B------:R-:W-:Y:S01]  /*0040*/  BSSY B0, `(.L_x_0) ;  /* 0x0000015000007945 */ /* 0x000fe20003800000 */
[--C-:B0-----:R-:W-:Y:S02]  /*0050*/  SHF.R.U32.HI R0, RZ, 0x5, R5.reuse ;  /* 0x00000005ff007819 */ /* 0x101fe40000011605 */
[----:B------:R-:W-:-:S03]  /*0060*/  SHF.R.U32.HI R2, RZ, 0x7, R5 ;  /* 0x00000007ff027819 */ /* 0x000fc60000011605 */
[----:B------:R-:W0:Y:S04]  /*0070*/  SHFL.IDX PT, R3, R0, RZ, 0x1f ;  /* 0x00001fff00037589 */ /* 0x000e2800000e0000 */
[----:B------:R-:W1:Y:S01]  /*0080*/  SHFL.IDX PT, R2, R2, RZ, 0x1f ;  /* 0x00001fff02027589 */ /* 0x000e6200000e0000 */
[----:B0-----:R-:W-:Y:S02]  /*0090*/  R2UR UR4, R3 ;  /* 0x00000000030472ca */ /* 0x001fe400000e0000 */
[----:B-1----:R-:W-:-:S11]  /*00a0*/  R2UR UR6, R2 ;  /* 0x00000000020672ca */ /* 0x002fd600000e0000 */
[----:B------:R-:W-:Y:S02]  /*00b0*/  USHF.R.S32.HI UR5, URZ, 0x1f, UR4 ;  /* 0x0000001f3f057899 */ /* 0x000fe40008011404 */
[----:B------:R-:W-:Y:S02]  /*00c0*/  ISETP.NE.OR P0, PT, RZ, UR4, !P0 ;  /* 0x00000004ff007c0c */ /* 0x000fe4000c705670 */
[----:B------:R-:W-:-:S04]  /*00d0*/  ULEA.HI UR5, UR5, UR4, URZ, 0x2 ;  /* 0x0000000405057291 */ /* 0x000fc8000f8f103f */
[----:B------:R-:W-:-:S04]  /*00e0*/  ULOP3.LUT UR5, UR5, 0xfffffffc, URZ, 0xc0, !UPT ;  /* 0xfffffffc05057892 */ /* 0x000fc8000f8ec03f */
[----:B------:R-:W-:-:S03]  /*00f0*/  UIADD3 UR8, UR4, -UR5, URZ ;  /* 0x8000000504087290 */ /* 0x000fc6000fffe03f */
[----:B------:R-:W-:Y:S09]  /*0100*/  @P0 BRA `(.L_x_1) ;  /* 0x0000000000200947 */ /* 0x000ff20003800000 */
[----:B------:R-:W-:Y:S02]  /*0110*/  ULDC.64 UR4, c[0x0][0x198] ;  /* 0x0000660000047ab9 */ /* 0x000fe40000000a00 */
[----:B------:R-:W-:Y:S02]  /*0120*/  UIADD3 UR10, UP0, UR4, 0xf0, URZ ;  /* 0x000000f0040a7890 */ /* 0x000fe4000ff1e03f */
[----:B------:R-:W-:Y:S02]  /*0130*/  UIADD3 UR4, UP1, UR4, 0x1f0, URZ ;  /* 0x000001f004047890 */ /* 0x000fe4000ff3e03f */
[----:B------:R-:W-:Y:S02]  /*0140*/  UIADD3.X UR11, URZ, UR5, URZ, UP0, !UPT ;  /* 0x000000053f0b7290 */ /* 0x000fe400087fe43f */
[----:B------:R-:W-:-:S07]  /*0150*/  UIADD3.X UR5, URZ, UR5, URZ, UP1, !UPT ;  /* 0x000000053f057290 */ /* 0x000fce0008ffe43f */
[----:B------:R0:W-:Y:S02]  /*0160*/  UTMACCTL.PF [UR10] ;  /* 0x000000000a0079b9 */ /* 0x0001e40008040000 */
[----:B------:R0:W-:Y:S02]  /*0170*/  UTMACCTL.PF [UR4] ;  /* 0x00000000040079b9 */ /* 0x0001e40008040000 */
[----:B0-----:R-:W-:Y:S01]  /*0180*/  NOP ;  /* 0x0000000000007918 */ /* 0x001fe20000000000 */
.L_x_1:
[----:B------:R-:W-:Y:S05]  /*0190*/  BSYNC B0 ;  /* 0x0000000000007941 */ /* 0x000fea0003800000 */
.L_x_0:
[----:B------:R-:W0:Y:S01]  /*01a0*/  SHFL.IDX PT, R3, R0, RZ, 0x1f ;  /* 0x00001fff00037589 */ /* 0x000e2200000e0000 */
[----:B------:R-:W-:Y:S01]  /*01b0*/  UISETP.NE.AND UP0, UPT, UR8, 0x3, UPT ;  /* 0x000000030800788c */ /* 0x000fe2000bf05270 */
[----:B------:R-:W-:Y:S01]  /*01c0*/  ISETP.NE.AND P2, PT, RZ, UR6, PT ;  /* 0x00000006ff007c0c */ /* 0x000fe2000bf45270 */
[----:B------:R-:W-:Y:S02]  /*01d0*/  UIADD3 UR10, UR6, -0x1, URZ ;  /* 0xffffffff060a7890 */ /* 0x000fe4000fffe03f */
[----:B------:R-:W-:Y:S02]  /*01e0*/  UISETP.EQ.OR UP0, UPT, UR8, URZ, !UP0 ;  /* 0x0000003f0800728c */ /* 0x000fe4000c702670 */
[----:B------:R-:W-:Y:S02]  /*01f0*/  UISETP.GE.U32.AND UP1, UPT, UR10, 0x2, UPT ;  /* 0x000000020a00788c */ /* 0x000fe4000bf26070 */
[----:B------:R-:W-:-:S04]  /*0200*/  UISETP.EQ.AND UP0, UPT, UR6, URZ, UP0 ;  /* 0x0000003f0600728c */ /* 0x000fc80008702270 */
[----:B------:R-:W-:-:S04]  /*0210*/  USEL UR13, URZ, 0x1, !UP0 ;  /* 0x000000013f0d7887 */ /* 0x000fc8000c000000 */
[----:B------:R-:W-:Y:S01]  /*0220*/  USEL UR13, UR13, 0x2, UP1 ;  /* 0x000000020d0d7887 */ /* 0x000fe20008800000 */
[----:B0-----:R-:W-:-:S13]  /*0230*/  ISETP.NE.AND P0, PT, R3, RZ, PT ;  /* 0x000000ff0300720c */ /* 0x001fda0003f05270 */
[----:B------:R-:W-:Y:S05]  /*0240*/  @P0 BRA `(.L_x_2) ;  /* 0x0000000000580947 */ /* 0x000fea0003800000 */
[----:B------:R-:W0:Y:S01]  /*0250*/  S2UR UR9, SR_CgaCtaId ;  /* 0x00000000000979c3 */ /* 0x000e220000008800 */
[----:B------:R-:W-:Y:S01]  /*0260*/  UMOV UR4, 0x400 ;  /* 0x0000040000047882 */ /* 0x000fe20000000000 */
[----:B------:R-:W-:Y:S01]  /*0270*/  UMOV UR5, 0x1 ;  /* 0x0000000100057882 */ /* 0x000fe20000000000 */
[----:B------:R-:W-:Y:S01]  /*0280*/  UMOV UR6, 0x8 ;  /* 0x0000000800067882 */ /* 0x000fe20000000000 */
[----:B------:R-:W-:Y:S01]  /*0290*/  ELECT P0, URZ, PT ;  /* 0x00000000003f782f */ /* 0x000fe20003800000 */
[----:B------:R-:W-:-:S04]  /*02a0*/  UIADD3 UR6, -UR6, 0x100000, URZ ;  /* 0x0010000006067890 */ /* 0x000fc8000fffe13f */
[----:B------:R-:W-:Y:S02]  /*02b0*/  USHF.L.U32 UR7, UR6, 0xb, URZ ;  /* 0x0000000b06077899 */ /* 0x000fe4000800063f */
[----:B------:R-:W-:Y:S02]  /*02c0*/  USHF.L.U32 UR6, UR6, 0x1, URZ ;  /* 0x0000000106067899 */ /* 0x000fe4000800063f */
[----:B0-----:R-:W-:Y:S02]  /*02d0*/  ULEA UR9, UR9, UR4, 0x18 ;  /* 0x0000000409097291 */ /* 0x001fe4000f8ec03f */
[----:B------:R-:W-:-:S04]  /*02e0*/  UIADD3 UR4, -UR5, 0x100000, URZ ;  /* 0x0010000005047890 */ /* 0x000fc8000fffe13f */
[----:B------:R-:W-:Y:S02]  /*02f0*/  USHF.L.U32 UR5, UR4, 0xb, URZ ;  /* 0x0000000b04057899 */ /* 0x000fe4000800063f */
[----:B------:R-:W-:Y:S01]  /*0300*/  USHF.L.U32 UR4, UR4, 0x1, URZ ;  /* 0x0000000104047899 */ /* 0x000fe2000800063f */
[----:B------:R-:W0:Y:S11]  /*0310*/  FENCE.VIEW.ASYNC.S ;  /* 0x00000000000073c6 */ /* 0x000e360000000000 */
[----:B0-----:R0:W1:Y:S01]  /*0320*/  SYNCS.EXCH.64 URZ, [UR9], UR4 ;  /* 0x00000004093f75b2 */ /* 0x0010620008000100 */
[----:B------:R0:W2:Y:S01]  /*0330*/  SYNCS.EXCH.64 URZ, [UR9+0x20], UR6 ;  /* 0x00002006093f75b2 */ /* 0x0000a20008000100 */
[----:B------:R0:W3:Y:S01]  /*0340*/  SYNCS.EXCH.64 URZ, [UR9+0x8], UR4 ;  /* 0x00000804093f75b2 */ /* 0x0000e20008000100 */
[----:B------:R0:W4:Y:S01]  /*0350*/  SYNCS.EXCH.64 URZ, [UR9+0x28], UR6 ;  /* 0x00002806093f75b2 */ /* 0x0001220008000100 */
[----:B------:R0:W0:Y:S01]  /*0360*/  SYNCS.EXCH.64 URZ, [UR9+0x10], UR4 ;  /* 0x00001004093f75b2 */ /* 0x0000220008000100 */
[----:B------:R0:W0:Y:S01]  /*0370*/  SYNCS.EXCH.64 URZ, [UR9+0x30], UR6 ;  /* 0x00003006093f75b2 */ /* 0x0000220008000100 */
[----:B------:R0:W0:Y:S01]  /*0380*/  SYNCS.EXCH.64 URZ, [UR9+0x18], UR4 ;  /* 0x00001804093f75b2 */ /* 0x0000220008000100 */
[----:B------:R0:W0:Y:S01]  /*0390*/  SYNCS.EXCH.64 URZ, [UR9+0x38], UR6 ;  /* 0x00003806093f75b2 */ /* 0x0000220008000100 */
[----:B------:R-:W-:Y:S01]  /*03a0*/  NOP ;  /* 0x0000000000007918 */ /* 0x000fe20000000000 */
.L_x_2:
[----:B------:R-:W-:Y:S01]  /*03b0*/  SHF.R.S32.HI R4, RZ, 0x1f, R5 ;  /* 0x0000001fff047819 */ /* 0x000fe20000011405 */
[----:B------:R-:W5:Y:S01]  /*03c0*/  SHFL.IDX PT, R0, R0, RZ, 0x1f ;  /* 0x00001fff00007589 */ /* 0x000f6200000e0000 */
[----:B------:R-:W-:Y:S01]  /*03d0*/  ELECT P0, URZ, PT ;  /* 0x00000000003f782f */ /* 0x000fe20003800000 */
[----:B0-----:R-:W0:Y:S01]  /*03e0*/  S2UR UR9, SR_CTAID.X ;  /* 0x00000000000979c3 */ /* 0x001e220000002500 */
[----:B------:R-:W-:Y:S01]  /*03f0*/  LEA.HI R4, R4, R5, RZ, 0x7 ;  /* 0x0000000504047211 */ /* 0x000fe200078f38ff */
[----:B------:R-:W1:Y:S01]  /*0400*/  S2R R2, SR_CTAID.Y ;  /* 0x0000000000027919 */ /* 0x000e620000002600 */
[----:B------:R-:W-:Y:S01]  /*0410*/  SHF.R.S32.HI R6, RZ, 0x1f, R3 ;  /* 0x0000001fff067819 */ /* 0x000fe20000011403 */
[----:B------:R-:W-:Y:S01]  /*0420*/  ULDC UR4, c[0x0][0x154] ;  /* 0x0000550000047ab9 */ /* 0x000fe20000000800 */
[----:B------:R-:W-:Y:S01]  /*0430*/  LOP3.LUT R4, R4, 0xffffff80, RZ, 0xc0, !PT ;  /* 0xffffff8004047812 */ /* 0x000fe200078ec0ff */
[----:B------:R-:W-:Y:S01]  /*0440*/  NOP ;  /* 0x0000000000007918 */ /* 0x000fe20000000000 */
[----:B------:R-:W-:Y:S01]  /*0450*/  LEA.HI R6, R6, R3, RZ, 0x2 ;  /* 0x0000000306067211 */ /* 0x000fe200078f10ff */
[----:B------:R-:W2:Y:S01]  /*0460*/  LDC R11, c[0x0][0x148] ;  /* 0x00005200ff0b7b82 */ /* 0x000ea20000000800 */
[----:B------:R-:W-:Y:S01]  /*0470*/  NOP ;  /* 0x0000000000007918 */ /* 0x000fe20000000000 */
[----:B------:R-:W-:Y:S01]  /*0480*/  IMAD.IADD R4, R5, 0x1, -R4 ;  /* 0x0000000105047824 */ /* 0x000fe200078e0a04 */
[----:B------:R-:W-:-:S04]  /*0490*/  LOP3.LUT R6, R6, 0x3ffffffc, RZ, 0xc0, !PT ;  /* 0x3ffffffc06067812 */ /* 0x000fc800078ec0ff */
[----:B------:R-:W-:Y:S01]  /*04a0*/  SHF.R.S32.HI R5, RZ, 0x1f, R4 ;  /* 0x0000001fff057819 */ /* 0x000fe20000011404 */
[----:B------:R-:W-:Y:S01]  /*04b0*/  IMAD.IADD R6, R3, 0x1, -R6 ;  /* 0x0000000103067824 */ /* 0x000fe200078e0a06 */
[----:B------:R-:W3:Y:S02]  /*04c0*/  LDC R8, c[0x0][0x144] ;  /* 0x00005100ff087b82 */ /* 0x000ee40000000800 */
[----:B------:R-:W-:Y:S02]  /*04d0*/  LEA.HI R5, R5, R4, RZ, 0x3 ;  /* 0x0000000405057211 */ /* 0x000fe400078f18ff */
[----:B-----5:R-:W-:Y:S02]  /*04e0*/  ISETP.NE.OR P0, PT, R0, RZ, !P0 ;  /* 0x000000ff0000720c */ /* 0x020fe40004705670 */
[--C-:B------:R-:W-:Y:S02]  /*04f0*/  SHF.R.S32.HI R0, RZ, 0x3, R5.reuse ;  /* 0x00000003ff007819 */ /* 0x100fe40000011405 */
[----:B------:R-:W-:-:S04]  /*0500*/  SHF.R.S32.HI R5, RZ, 0x1f, R5 ;  /* 0x0000001fff057819 */ /* 0x000fc80000011405 */
[----:B------:R-:W-:-:S04]  /*0510*/  LEA.HI R5, R5, R0, RZ, 0x2 ;  /* 0x0000000005057211 */ /* 0x000fc800078f10ff */
[----:B------:R-:W-:Y:S01]  /*0520*/  LOP3.LUT R5, R5, 0xfffffffc, RZ, 0xc0, !PT ;  /* 0xfffffffc05057812 */ /* 0x000fe200078ec0ff */
[----:B------:R-:W-:Y:S01]  /*0530*/  VOTEU.ALL UP0, P0 ;  /* 0x00000000003f7886 */ /* 0x000fe20000000000 */
[----:B-1----:R-:W-:Y:S01]  /*0540*/  I2FP.F32.U32 R7, R2 ;  /* 0x0000000200077245 */ /* 0x002fe20000201000 */
[----:B------:R-:W-:Y:S02]  /*0550*/  VOTEU.ALL UP1, P0 ;  /* 0x00000000003f7886 */ /* 0x000fe40000020000 */
[----:B------:R-:W-:Y:S01]  /*0560*/  IMAD.IADD R5, R0, 0x1, -R5 ;  /* 0x0000000100057824 */ /* 0x000fe200078e0a05 */
[----:B------:R-:W1:Y:S01]  /*0570*/  @!UP0 S2UR UR7, SR_CgaCtaId ;  /* 0x00000000000789c3 */ /* 0x000e620000008800 */
[----:B0-----:R-:W-:Y:S01]  /*0580*/  I2FP.F32.U32 R0, UR9 ;  /* 0x0000000900007c45 */ /* 0x001fe20008201000 */
[----:B------:R-:W-:Y:S01]  /*0590*/  FMUL R9, R7, UR4 ;  /* 0x0000000407097c20 */ /* 0x000fe20008400000 */
[----:B------:R-:W-:Y:S01]  /*05a0*/  IMAD R5, R6, 0x4, R5 ;  /* 0x0000000406057824 */ /* 0x000fe200078e0205 */
[----:B------:R-:W-:Y:S01]  /*05b0*/  ULDC UR4, c[0x0][0x150] ;  /* 0x0000540000047ab9 */ /* 0x000fe20000000800 */
[----:B------:R-:W-:Y:S01]  /*05c0*/  @!UP0 UMOV UR6, 0x400 ;  /* 0x0000040000068882 */ /* 0x000fe20000000000 */
[----:B------:R-:W-:Y:S01]  /*05d0*/  FMUL R7, R0, UR4 ;  /* 0x0000000400077c20 */ /* 0x000fe20008400000 */
[----:B------:R-:W-:Y:S01]  /*05e0*/  IMAD.SHL.U32 R0, R5, 0x4, RZ ;  /* 0x0000000405007824 */ /* 0x000fe200078e00ff */
[----:B------:R-:W0:Y:S01]  /*05f0*/  LDC R6, c[0x0][0x140] ;  /* 0x00005000ff067b82 */ /* 0x000e220000000800 */
[----:B------:R-:W5:Y:S01]  /*0600*/  F2I.U32.TRUNC.NTZ R9, R9 ;  /* 0x0000000900097305 */ /* 0x000f62000020f000 */
[----:B------:R-:W-:-:S02]  /*0610*/  UMOV UR4, 0x20 ;  /* 0x0000002000047882 */ /* 0x000fc40000000000 */
[----:B------:R-:W-:Y:S01]  /*0620*/  LOP3.LUT R10, R5, 0xc, R0, 0x78, !PT ;  /* 0x0000000c050a7812 */ /* 0x000fe200078e7800 */
[----:B------:R-:W-:-:S04]  /*0630*/  @!UP0 UIADD3 UR4, -UR4, 0x100000, URZ ;  /* 0x0010000004048890 */ /* 0x000fc8000fffe13f */
[----:B------:R-:W-:Y:S02]  /*0640*/  @!UP0 USHF.L.U32 UR5, UR4, 0xb, URZ ;  /* 0x0000000b04058899 */ /* 0x000fe4000800063f */
[----:B------:R-:W-:Y:S01]  /*0650*/  @!UP0 USHF.L.U32 UR4, UR4, 0x1, URZ ;  /* 0x0000000104048899 */ /* 0x000fe2000800063f */
[----:B------:R-:W4:Y:S01]  /*0660*/  F2I.U32.TRUNC.NTZ R7, R7 ;  /* 0x0000000700077305 */ /* 0x000f22000020f000 */
[----:B------:R0:W-:Y:S01]  /*0670*/  STL [R1+0x70], R10 ;  /* 0x0000700a01007387 */ /* 0x0001e20000100800 */
[----:B-----5:R-:W-:Y:S01]  /*0680*/  IMAD.MOV R12, RZ, RZ, -R9 ;  /* 0x000000ffff0c7224 */ /* 0x020fe200078e0a09 */
[----:B-1----:R-:W-:Y:S01]  /*0690*/  @!UP0 ULEA UR6, UR7, UR6, 0x18 ;  /* 0x0000000607068291 */ /* 0x002fe2000f8ec03f */
[----:B------:R-:W-:Y:S02]  /*06a0*/  VOTEU.ALL UP0, P0 ;  /* 0x00000000003f7886 */ /* 0x000fe40000000000 */
[----:B--2---:R-:W-:Y:S01]  /*06b0*/  IMAD R5, R11, R12, R2 ;  /* 0x0000000c0b057224 */ /* 0x004fe200078e0202 */
[----:B------:R-:W-:-:S02]  /*06c0*/  LOP3.LUT P0, RZ, R4, 0x7, RZ, 0xc0, !PT ;  /* 0x0000000704ff7812 */ /* 0x000fc4000780c0ff */
[----:B0-----:R-:W-:Y:S01]  /*06d0*/  ISETP.EQ.U32.AND P3, PT, R6, 0x1, PT ;  /* 0x000000010600780c */ /* 0x001fe20003f62070 */
[----:B----4-:R-:W-:Y:S01]  /*06e0*/  IMAD.MOV R7, RZ, RZ, -R7 ;  /* 0x000000ffff077224 */ /* 0x010fe200078e0a07 */
[----:B------:R-:W-:Y:S02]  /*06f0*/  ISETP.NE.AND P1, PT, R5, R10, PT ;  /* 0x0000000a0500720c */ /* 0x000fe40003f25270 */
[----:B------:R-:W-:Y:S01]  /*0700*/  ISETP.LT.U32.AND P0, PT, R10, 0x4, !P0 ;  /* 0x000000040a00780c */ /* 0x000fe20004701070 */
[----:B---3--:R-:W-:Y:S01]  /*0710*/  IMAD R0, R8, R7, UR9 ;  /* 0x0000000908007e24 */ /* 0x008fe2000f8e0207 */
[----:B------:R-:W0:Y:S02]  /*0720*/  FENCE.VIEW.ASYNC.S ;  /* 0x00000000000073c6 */ /* 0x000e240000000000 */
[----:B0-----:R0:W1:Y:S02]  /*0730*/  @!UP0 SYNCS.EXCH.64 URZ, [UR6+0x50], UR4 ;  /* 0x00005004063f85b2 */ /* 0x0010640008000100 */
[----:B------:R-:W-:-:S04]  /*0740*/  ISETP.EQ.OR P1, PT, R0, RZ, !P1 ;  /* 0x000000ff0000720c */ /* 0x000fc80004f22670 */
[----:B------:R-:W-:Y:S01]  /*0750*/  PLOP3.LUT P0, PT, P0, P1, PT, 0x80, 0x0 ;  /* 0x000000000000781c */ /* 0x000fe20000703070 */
[----:B------:R0:W2:Y:S01]  /*0760*/  @!UP1 SYNCS.EXCH.64 URZ, [UR6+0x58], UR4 ;  /* 0x00005804063f95b2 */ /* 0x0000a20008000100 */
[----:B------:R-:W-:Y:S01]  /*0770*/  NOP ;  /* 0x0000000000007918 */ /* 0x000fe20000000000 */
[----:B------:R-:W-:Y:S10]  /*0780*/  @!P3 BRA `(.L_x_3) ;  /* 0x000000000008b947 */ /* 0x000ff40003800000 */
[----:B-12---:R-:W-:Y:S01]  /*0790*/  UCGABAR_ARV ;  /* 0x00000000000079c7 */ /* 0x006fe20008000000 */
[----:B------:R-:W-:Y:S05]  /*07a0*/  BRA `(.L_x_4) ;  /* 0x0000000000047947 */ /* 0x000fea0003800000 */
.L_x_3:
[----:B-12---:R-:W-:Y:S01]  /*07b0*/  NOP ;  /* 0x0000000000007918 */ /* 0x006fe20000000000 */
.L_x_4:
[----:B------:R-:W1:Y:S01]  /*07c0*/  LDC R3, c[0x0][0x65c] ;  /* 0x00019700ff037b82 */ /* 0x000e620000000800 */
[----:B------:R-:W-:Y:S02]  /*07d0*/  IMAD.U32 R4, RZ, RZ, UR9 ;  /* 0x00000009ff047e24 */ /* 0x000fe4000f8e00ff */
[----:B------:R-:W-:Y:S01]  /*07e0*/  IMAD.MOV.U32 R5, RZ, RZ, RZ ;  /* 0x000000ffff057224 */ /* 0x000fe200078e00ff */
[----:B-1----:R-:W-:-:S13]  /*07f0*/  ISETP.NE.AND P4, PT, R3, 0x1, PT ;  /* 0x000000010300780c */ /* 0x002fda0003f85270 */
[----:B------:R-:W1:Y:S01]  /*0800*/  @P4 LDC R7, c[0x0][0x10] ;  /* 0x00000400ff074b82 */ /* 0x000e620000000800 */
[----:B------:R-:W-:Y:S02]  /*0810*/  @P4 IMAD.MOV.U32 R3, RZ, RZ, RZ ;  /* 0x000000ffff034224 */ /* 0x000fe400078e00ff */
[----:B------:R-:W-:-:S05]  /*0820*/  @P4 IMAD.MOV.U32 R13, RZ, RZ, RZ ;  /* 0x000000ffff0d4224 */ /* 0x000fca00078e00ff */
[----:B------:R-:W2:Y:S01]  /*0830*/  @!P4 LDC R9, c[0x0][0xc] ;  /* 0x00000300ff09cb82 */ /* 0x000ea20000000800 */
[----:B-1----:R-:W-:-:S04]  /*0840*/  @P4 IMAD.WIDE.U32 R6, R7, UR9, R2 ;  /* 0x0000000907064c25 */ /* 0x002fc8000f8e0002 */
[----:B------:R-:W-:Y:S02]  /*0850*/  @P4 IMAD.MOV.U32 R19, RZ, RZ, R6 ;  /* 0x000000ffff134224 */ /* 0x000fe400078e0006 */
[----:B------:R-:W-:Y:S02]  /*0860*/  @P4 IMAD.IADD R23, R7, 0x1, R13 ;  /* 0x0000000107174824 */ /* 0x000fe400078e020d */
[----:B--2---:R-:W-:-:S04]  /*0870*/  @!P4 IMAD.WIDE.U32 R4, R2, R9, R4 ;  /* 0x000000090204c225 */ /* 0x004fc800078e0004 */
[----:B------:R-:W-:Y:S02]  /*0880*/  @!P4 IMAD.MOV.U32 R19, RZ, RZ, R4 ;  /* 0x000000ffff13c224 */ /* 0x000fe400078e0004 */
[----:B------:R-:W-:-:S03]  /*0890*/  @!P4 IMAD.MOV.U32 R23, RZ, RZ, R5 ;  /* 0x000000ffff17c224 */ /* 0x000fc600078e0005 */
[----:B------:R1:W-:Y:S04]  /*08a0*/  STL [R1+0x78], R19 ;  /* 0x0000781301007387 */ /* 0x0003e80000100800 */
[----:B------:R1:W-:Y:S01]  /*08b0*/  STL [R1+0x74], R23 ;  /* 0x0000741701007387 */ /* 0x0003e20000100800 */
[----:B------:R-:W-:Y:S05]  /*08c0*/  @!P3 BRA `(.L_x_5) ;  /* 0x00000000000cb947 */ /* 0x000fea0003800000 */
[----:B------:R-:W-:Y:S01]  /*08d0*/  UCGABAR_WAIT ;  /* 0x0000000000007dc7 */ /* 0x000fe20008000000 */
[----:B------:R-:W-:Y:S01]  /*08e0*/  CCTL.IVALL ;  /* 0x00000000ff00798f */ /* 0x000fe20002000000 */
[----:B------:R-:W-:Y:S05]  /*08f0*/  BRA `(.L_x_6) ;  /* 0x0000000000047947 */ /* 0x000fea0003800000 */
.L_x_5:
[----:B------:R-:W-:Y:S06]  /*0900*/  BAR.SYNC.DEFER_BLOCKING 0x0 ;  /* 0x0000000000007b1d */ /* 0x000fec0000010000 */
.L_x_6:
[----:B------:R-:W-:Y:S05]  /*0910*/  @!P2 BRA `(.L_x_7) ;  /* 0x000000e40078a947 */ /* 0x000fea0003800000 */
[----:B------:R-:W-:-:S06]  /*0920*/  UISETP.GT.U32.AND UP0, UPT, UR10, 0x1, UPT ;  /* 0x000000010a00788c */ /* 0x000fcc000bf04070 */
[----:B------:R-:W-:-:S13]  /*0930*/  PLOP3.LUT P1, PT, PT, PT, UP0, 0x80, 0x0 ;  /* 0x000000000000781c */ /* 0x000fda0003f2f008 */
[----:B0-----:R-:W-:Y:S05]  /*0940*/  @P1 EXIT ;  /* 0x000000000000194d */ /* 0x001fea0003800000 */
[----:B------:R-:W-:Y:S01]  /*0950*/  IMAD.MOV.U32 R6, RZ, RZ, -0x1 ;  /* 0xffffffffff067424 */ /* 0x000fe200078e00ff */
[----:B------:R-:W-:Y:S01]  /*0960*/  ULDC.64 UR4, c[0x0][0x650] ;  /* 0x0001940000047ab9 */ /* 0x000fe20000000a00 */
[----:B------:R-:W-:Y:S01]  /*0970*/  IMAD.MOV.U32 R5, RZ, RZ, -0x1 ;  /* 0xffffffffff057424 */ /* 0x000fe200078e00ff */
[----:B------:R-:W-:Y:S01]  /*0980*/  ISETP.GE.U32.AND P1, PT, R19, UR4, PT ;  /* 0x0000000413007c0c */ /* 0x000fe2000bf26070 */
[----:B------:R-:W-:Y:S01]  /*0990*/  UMOV UR12, 0xffffffff ;  /* 0xffffffff000c7882 */ /* 0x000fe20000000000 */
[----:B------:R0:W-:Y:S01]  /*09a0*/  STL [R1+0x80], R6 ;  /* 0x0000800601007387 */ /* 0x0001e20000100800 */
[----:B------:R-:W-:Y:S02]  /*09b0*/  PRMT R4, RZ, 0x7610, R4 ;  /* 0x00007610ff047816 */ /* 0x000fe40000000004 */
[----:B------:R-:W-:Y:S01]  /*09c0*/  ISETP.GE.U32.AND.EX P1, PT, R23, UR5, PT, P1 ;  /* 0x0000000517007c0c */ /* 0x000fe2000bf26110 */
[----:B------:R0:W-:-:S12]  /*09d0*/  STL [R1+0x7c], R5 ;  /* 0x00007c0501007387 */ /* 0x0001d80000100800 */
[----:B0-----:R-:W-:Y:S05]  /*09e0*/  @P1 BRA `(.L_x_8) ;  /* 0x0000000400381947 */ /* 0x001fea0003800000 */
[----:B------:R-:W0:Y:S01]  /*09f0*/  LDC.64 R14, c[0x0][0x628] ;  /* 0x00018a00ff0e7b82 */ /* 0x000e220000000a00 */
[----:B------:R-:W-:Y:S02]  /*0a00*/  IMAD.MOV.U32 R4, RZ, RZ, R19 ;  /* 0x000000ffff047224 */ /* 0x000fe400078e0013 */
[----:B------:R-:W-:-:S05]  /*0a10*/  IMAD.MOV.U32 R5, RZ, RZ, R23 ;  /* 0x000000ffff057224 */ /* 0x000fca00078e0017 */
[----:B------:R-:W2:Y:S08]  /*0a20*/  LDC R10, c[0x0][0x630] ;  /* 0x00018c00ff0a7b82 */ /* 0x000eb00000000800 */
[----:B------:R-:W3:Y:S01]  /*0a30*/  LDC.64 R16, c[0x0][0x620] ;  /* 0x00018800ff107b82 */ /* 0x000ee20000000a00 */
[----:B0-----:R-:W-:-:S04]  /*0a40*/  ISETP.NE.U32.AND P1, PT, R14, RZ, PT ;  /* 0x000000ff0e00720c */ /* 0x001fc80003f25070 */
[----:B------:R-:W-:-:S13]  /*0a50*/  ISETP.NE.AND.EX P1, PT, R15, RZ, PT, P1 ;  /* 0x000000ff0f00720c */ /* 0x000fda0003f25310 */
[----:B--23--:R-:W-:Y:S05]  /*0a60*/  @!P1 BRA `(.L_x_9) ;  /* 0x0000000000289947 */ /* 0x00cfea0003800000 */
[----:B------:R-:W0:Y:S02]  /*0a70*/  LDC R9, c[0x0][0x634] ;  /* 0x00018d00ff097b82 */ /* 0x000e240000000800 */
[----:B0-----:R-:W-:-:S05]  /*0a80*/  IADD3 R9, P1, R19, R9, RZ ;  /* 0x0000000913097210 */ /* 0x001fca0007f3e0ff */
[----:B------:R-:W-:-:S04]  /*0a90*/  IMAD.X R13, RZ, RZ, R23, P1 ;  /* 0x000000ffff0d7224 */ /* 0x000fc800008e0617 */
[----:B------:R-:W-:-:S04]  /*0aa0*/  IMAD.WIDE.U32 R4, R13, R14, RZ ;  /* 0x0000000e0d047225 */ /* 0x000fc800078e00ff */
[----:B------:R-:W-:-:S04]  /*0ab0*/  IMAD.WIDE.U32 R6, P1, R9, R15, R4 ;  /* 0x0000000f09067225 */ /* 0x000fc80007820004 */
[----:B------:R-:W-:-:S04]  /*0ac0*/  IMAD.WIDE.U32 R4, R9, R14, RZ ;  /* 0x0000000e09047225 */ /* 0x000fc800078e00ff */
[----:B------:R-:W-:Y:S01]  /*0ad0*/  IMAD.X R9, RZ, RZ, RZ, P1 ;  /* 0x000000ffff097224 */ /* 0x000fe200008e06ff */
[----:B------:R-:W-:Y:S01]  /*0ae0*/  IADD3 RZ, P1, R5, R6, RZ ;  /* 0x0000000605ff7210 */ /* 0x000fe20007f3e0ff */
[----:B------:R-:W-:-:S04]  /*0af0*/  IMAD.MOV.U32 R8, RZ, RZ, R7 ;  /* 0x000000ffff087224 */ /* 0x000fc800078e0007 */
[----:B------:R-:W-:-:S08]  /*0b00*/  IMAD.WIDE.U32.X R4, R13, R15, R8, P1 ;  /* 0x0000000f0d047225 */ /* 0x000fd000008e0408 */
.L_x_9:
[----:B------:R-:W0:Y:S01]  /*0b10*/  LDC.64 R20, c[0x0][0x640] ;  /* 0x00019000ff147b82 */ /* 0x000e220000000a00 */
[-C--:B------:R-:W-:Y:S01]  /*0b20*/  SHF.R.U64 R22, R4, R10.reuse, R5 ;  /* 0x0000000a04167219 */ /* 0x080fe20000001205 */
[----:B------:R-:W-:Y:S01]  /*0b30*/  IMAD.MOV.U32 R4, RZ, RZ, R19 ;  /* 0x000000ffff047224 */ /* 0x000fe200078e0013 */
[----:B------:R-:W-:Y:S01]  /*0b40*/  SHF.R.U32.HI R3, RZ, R10, R5 ;  /* 0x0000000aff037219 */ /* 0x000fe20000011605 */
[----:B------:R-:W-:Y:S01]  /*0b50*/  IMAD.MOV.U32 R5, RZ, RZ, R23 ;  /* 0x000000ffff057224 */ /* 0x000fe200078e0017 */
[----:B------:R-:W-:Y:S01]  /*0b60*/  IADD3 R7, P1, RZ, -R22, RZ ;  /* 0x80000016ff077210 */ /* 0x000fe20007f3e0ff */
[----:B-1----:R-:W-:Y:S02]  /*0b70*/  IMAD R23, R11, R12, R2 ;  /* 0x0000000c0b177224 */ /* 0x002fe400078e0202 */
[----:B------:R-:W1:Y:S01]  /*0b80*/  LDC R8, c[0x0][0x618] ;  /* 0x00018600ff087b82 */ /* 0x000e620000000800 */
[----:B------:R-:W-:Y:S02]  /*0b90*/  IMAD.MOV.U32 R11, RZ, RZ, 0x1 ;  /* 0x00000001ff0b7424 */ /* 0x000fe400078e00ff */
[----:B------:R-:W-:-:S02]  /*0ba0*/  IMAD.X R3, RZ, RZ, ~R3, P1 ;  /* 0x000000ffff037224 */ /* 0x000fc400008e0e03 */
[----:B------:R-:W-:-:S03]  /*0bb0*/  IMAD.WIDE.U32 R4, R7, R16, R4 ;  /* 0x0000001007047225 */ /* 0x000fc600078e0004 */
[----:B------:R-:W2:Y:S01]  /*0bc0*/  LDC R14, c[0x0][0x608] ;  /* 0x00018200ff0e7b82 */ /* 0x000ea20000000800 */
[----:B------:R-:W-:-:S04]  /*0bd0*/  IMAD R6, R3, R16, RZ ;  /* 0x0000001003067224 */ /* 0x000fc800078e02ff */
[----:B------:R-:W-:-:S03]  /*0be0*/  IMAD R3, R7, R17, R6 ;  /* 0x0000001107037224 */ /* 0x000fc600078e0206 */
[----:B------:R-:W3:Y:S01]  /*0bf0*/  LDC R18, c[0x0][0x658] ;  /* 0x00019600ff127b82 */ /* 0x000ee20000000800 */
[----:B------:R-:W-:Y:S01]  /*0c00*/  IMAD.IADD R3, R5, 0x1, R3 ;  /* 0x0000000105037824 */ /* 0x000fe200078e0203 */
[----:B0-----:R-:W-:Y:S01]  /*0c10*/  ISETP.NE.U32.AND P1, PT, R20, RZ, PT ;  /* 0x000000ff1400720c */ /* 0x001fe20003f25070 */
[----:B------:R-:W-:-:S03]  /*0c20*/  IMAD.MOV.U32 R5, RZ, RZ, -0x1 ;  /* 0xffffffffff057424 */ /* 0x000fc600078e00ff */
[----:B------:R-:W-:Y:S02]  /*0c30*/  ISETP.NE.AND.EX P1, PT, R21, RZ, PT, P1 ;  /* 0x000000ff1500720c */ /* 0x000fe40003f25310 */
[----:B------:R-:W0:Y:S01]  /*0c40*/  LDC R13, c[0x0][0x600] ;  /* 0x00018000ff0d7b82 */ /* 0x000e220000000800 */
[-CC-:B-1----:R-:W-:Y:S02]  /*0c50*/  SHF.R.U64 R10, R4, R8.reuse, R3.reuse ;  /* 0x00000008040a7219 */ /* 0x182fe40000001203 */
[----:B------:R-:W-:-:S05]  /*0c60*/  SHF.R.U32.HI R3, RZ, R8, R3 ;  /* 0x00000008ff037219 */ /* 0x000fca0000011603 */
[----:B------:R-:W1:Y:S01]  /*0c70*/  LDC R15, c[0x0][0x648] ;  /* 0x00019200ff0f7b82 */ /* 0x000e620000000800 */
[-CC-:B--2---:R-:W-:Y:S02]  /*0c80*/  SHF.R.U64 R19, R10, R14.reuse, R3.reuse ;  /* 0x0000000e0a137219 */ /* 0x184fe40000001203 */
[----:B------:R-:W-:-:S05]  /*0c90*/  SHF.R.U32.HI R3, RZ, R14, R3 ;  /* 0x0000000eff037219 */ /* 0x000fca0000011603 */
[----:B------:R-:W2:Y:S01]  /*0ca0*/  LDC R17, c[0x0][0x638] ;  /* 0x00018e00ff117b82 */ /* 0x000ea20000000800 */
[-C--:B---3--:R-:W-:Y:S02]  /*0cb0*/  SHF.L.U32 R2, R5, R18.reuse, RZ ;  /* 0x0000001205027219 */ /* 0x088fe400000006ff */
[--C-:B------:R-:W-:Y:S02]  /*0cc0*/  SHF.R.U64 R12, R19, R18, R3.reuse ;  /* 0x00000012130c7219 */ /* 0x100fe40000001203 */
[----:B------:R-:W-:Y:S02]  /*0cd0*/  LOP3.LUT R8, RZ, R2, RZ, 0x33, !PT ;  /* 0x00000002ff087212 */ /* 0x000fe400078e33ff */
[----:B------:R-:W-:Y:S01]  /*0ce0*/  SHF.R.U32.HI R3, RZ, R18, R3 ;  /* 0x00000012ff037219 */ /* 0x000fe20000011603 */
[----:B------:R-:W3:Y:S01]  /*0cf0*/  LDC R16, c[0x0][0x610] ;  /* 0x00018400ff107b82 */ /* 0x000ee20000000800 */
[----:B------:R-:W-:Y:S01]  /*0d00*/  IMAD.MOV.U32 R2, RZ, RZ, R12 ;  /* 0x000000ffff027224 */ /* 0x000fe200078e000c */
[----:B------:R-:W-:Y:S06]  /*0d10*/  @!P1 BRA `(.L_x_10) ;  /* 0x0000000000289947 */ /* 0x000fec0003800000 */
[----:B------:R-:W4:Y:S02]  /*0d20*/  LDC R7, c[0x0][0x64c] ;  /* 0x00019300ff077b82 */ /* 0x000f240000000800 */
[----:B----4-:R-:W-:-:S05]  /*0d30*/  IADD3 R7, P1, R12, R7, RZ ;  /* 0x000000070c077210 */ /* 0x010fca0007f3e0ff */
        /* <DEDUP_REMOVED lines=8> */
.L_x_10:
[----:B-1----:R-:W-:Y:S01]  /*0dc0*/  SHF.R.U64 R4, R2, R15, R3 ;  /* 0x0000000f02047219 */ /* 0x002fe20000001203 */
[----:B0-----:R-:W-:Y:S01]  /*0dd0*/  VIADD R5, R13, 0xffffffff ;  /* 0xffffffff0d057836 */ /* 0x001fe20000000000 */
[----:B------:R-:W-:Y:S02]  /*0de0*/  SHF.L.U32 R2, R11, R18, RZ ;  /* 0x000000120b027219 */ /* 0x000fe400000006ff */
[----:B------:R-:W-:Y:S01]  /*0df0*/  LOP3.LUT R3, R19, R8, RZ, 0xc0, !PT ;  /* 0x0000000813037212 */ /* 0x000fe200078ec0ff */
[----:B------:R-:W-:Y:S01]  /*0e00*/  IMAD.MOV R6, RZ, RZ, -R4 ;  /* 0x000000ffff067224 */ /* 0x000fe200078e0a04 */
[----:B------:R-:W-:Y:S02]  /*0e10*/  SEL R0, R0, R23, !P4 ;  /* 0x0000001700007207 */ /* 0x000fe40006000000 */
[----:B------:R-:W-:Y:S01]  /*0e20*/  LOP3.LUT R5, R10, R5, RZ, 0xc0, !PT ;  /* 0x000000050a057212 */ /* 0x000fe200078ec0ff */
[----:B------:R-:W-:Y:S01]  /*0e30*/  IMAD R3, R2, R4, R3 ;  /* 0x0000000402037224 */ /* 0x000fe200078e0203 */
[----:B------:R-:W-:Y:S01]  /*0e40*/  R2UR UR12, R22 ;  /* 0x00000000160c72ca */ /* 0x000fe200000e0000 */
[----:B--2---:R-:W-:-:S02]  /*0e50*/  IMAD R2, R6, R17, R12 ;  /* 0x0000001106027224 */ /* 0x004fc400078e020c */
[----:B---3--:R-:W-:Y:S02]  /*0e60*/  IMAD R0, R3, R16, R0 ;  /* 0x0000001003007224 */ /* 0x008fe400078e0200 */
[----:B------:R-:W-:Y:S02]  /*0e70*/  IMAD R3, R2, R13, R5 ;  /* 0x0000000d02037224 */ /* 0x000fe400078e0205 */
[----:B------:R-:W-:-:S03]  /*0e80*/  IMAD.MOV.U32 R4, RZ, RZ, 0x1 ;  /* 0x00000001ff047424 */ /* 0x000fc600078e00ff */
[----:B------:R-:W-:Y:S02]  /*0e90*/  SEL R2, R3, R0, !P4 ;  /* 0x0000000003027207 */ /* 0x000fe40006000000 */
[----:B------:R-:W-:-:S03]  /*0ea0*/  SEL R0, R0, R3, !P4 ;  /* 0x0000000300007207 */ /* 0x000fc60006000000 */
[----:B------:R0:W-:Y:S04]  /*0eb0*/  STL [R1+0x7c], R2 ;  /* 0x00007c0201007387 */ /* 0x0001e80000100800 */
[----:B------:R0:W-:Y:S02]  /*0ec0*/  STL [R1+0x80], R0 ;  /* 0x0000800001007387 */ /* 0x0001e40000100800 */
.L_x_8:
[----:B------:R-:W-:-:S08]  /*0ed0*/  NOP ;  /* 0x0000000000007918 */ /* 0x000fd00000000000 */
[----:B------:R-:W2:Y:S02]  /*0ee0*/  USETMAXREG.TRY_ALLOC.CTAPOOL UP0, 0xe8 ;  /* 0x000000e8000079c8 */ /* 0x000ea40008000600 */
[----:B--2---:R-:W-:-:S13]  /*0ef0*/  PLOP3.LUT P1, PT, PT, PT, UP0, 0x80, 0x0 ;  /* 0x000000000000781c */ /* 0x004fda0003f2f008 */
[----:B------:R-:W-:Y:S05]  /*0f00*/  @!P1 BRA `(.L_x_8) ;  /* 0xfffffffc00f09947 */ /* 0x000fea000383ffff */
[----:B------:R-:W-:Y:S01]  /*0f10*/  ULDC.64 UR4, c[0x0][0x598] ;  /* 0x0001660000047ab9 */ /* 0x000fe20000000a00 */
[----:B------:R-:W-:Y:S01]  /*0f20*/  ULDC.64 UR14, c[0x0][0x208] ;  /* 0x00008200000e7ab9 */ /* 0x000fe20000000a00 */
[----:B------:R-:W-:-:S04]  /*0f30*/  ISETP.NE.U32.AND P1, PT, RZ, UR4, PT ;  /* 0x00000004ff007c0c */ /* 0x000fc8000bf25070 */
[----:B------:R-:W-:-:S13]  /*0f40*/  ISETP.NE.AND.EX P1, PT, RZ, UR5, PT, P1 ;  /* 0x00000005ff007c0c */ /* 0x000fda000bf25310 */
[----:B------:R-:W-:Y:S05]  /*0f50*/  @!P1 BRA `(.L_x_11) ;  /* 0x0000000000209947 */ /* 0x000fea0003800000 */
[----:B0-----:R-:W0:Y:S02]  /*0f60*/  LDC.64 R2, c[0x0][0x598] ;  /* 0x00016600ff027b82 */ /* 0x001e240000000a00 */
[----:B0-----:R-:W2:Y:S02]  /*0f70*/  LDG.E.64 R2, desc[UR14][R2.64] ;  /* 0x0000000e02027981 */ /* 0x001ea4000c1e1b00 */
[----:B--2---:R-:W-:-:S04]  /*0f80*/  ISETP.NE.U32.AND P1, PT, R2, RZ, PT ;  /* 0x000000ff0200720c */ /* 0x004fc80003f25070 */
[----:B------:R-:W-:-:S13]  /*0f90*/  ISETP.NE.AND.EX P1, PT, R3, RZ, PT, P1 ;  /* 0x000000ff0300720c */ /* 0x000fda0003f25310 */
[----:B------:R-:W-:Y:S05]  /*0fa0*/  @!P1 BRA `(.L_x_11) ;  /* 0x00000000000c9947 */ /* 0x000fea0003800000 */
[----:B------:R-:W2:Y:S02]  /*0fb0*/  LD.E R2, desc[UR14][R2.64] ;  /* 0x0000000e02027980 */ /* 0x000ea4000c101900 */
[----:B--2---:R-:W-:Y:S01]  /*0fc0*/  R2UR UR20, R2 ;  /* 0x00000000021472ca */ /* 0x004fe200000e0000 */
[----:B------:R-:W-:-:S14]  /*0fd0*/  BRA `(.L_x_12) ;  /* 0x0000000000247947 */ /* 0x000fdc0003800000 */
.L_x_11:
[----:B------:R-:W-:Y:S02]  /*0fe0*/  ULDC.64 UR4, c[0x0][0x588] ;  /* 0x0001620000047ab9 */ /* 0x000fe40000000a00 */
[----:B------:R-:W-:-:S04]  /*0ff0*/  ISETP.NE.U32.AND P1, PT, RZ, UR4, PT ;  /* 0x00000004ff007c0c */ /* 0x000fc8000bf25070 */
[----:B------:R-:W-:-:S13]  /*1000*/  ISETP.NE.AND.EX P1, PT, RZ, UR5, PT, P1 ;  /* 0x00000005ff007c0c */ /* 0x000fda000bf25310 */
[----:B------:R-:W-:Y:S05]  /*1010*/  @!P1 BRA `(.L_x_13) ;  /* 0x0000000000109947 */ /* 0x000fea0003800000 */
[----:B0-----:R-:W0:Y:S02]  /*1020*/  LDC.64 R2, c[0x0][0x588] ;  /* 0x00016200ff027b82 */ /* 0x001e240000000a00 */
[----:B0-----:R-:W2:Y:S02]  /*1030*/  LDG.E R2, desc[UR14][R2.64] ;  /* 0x0000000e02027981 */ /* 0x001ea4000c1e1900 */
[----:B--2---:R-:W-:Y:S01]  /*1040*/  R2UR UR20, R2 ;  /* 0x00000000021472ca */ /* 0x004fe200000e0000 */
[----:B------:R-:W-:-:S14]  /*1050*/  BRA `(.L_x_12) ;  /* 0x0000000000047947 */ /* 0x000fdc0003800000 */
.L_x_13:
[----:B------:R-:W-:-:S05]  /*1060*/  ULDC UR20, c[0x0][0x580] ;  /* 0x0001600000147ab9 */ /* 0x000fca0000000800 */
.L_x_12:
[----:B------:R-:W-:Y:S02]  /*1070*/  ULDC.64 UR4, c[0x0][0x5a0] ;  /* 0x0001680000047ab9 */ /* 0x000fe40000000a00 */
        /* <DEDUP_REMOVED lines=11> */
.L_x_14:
        /* <DEDUP_REMOVED lines=8> */
.L_x_16:
[----:B------:R-:W-:-:S05]  /*11b0*/  ULDC UR21, c[0x0][0x584] ;  /* 0x0001610000157ab9 */ /* 0x000fca0000000800 */
.L_x_15:
[----:B------:R-:W-:-:S13]  /*11c0*/  LOP3.LUT P1, RZ, R4, 0xff, RZ, 0xc0, !PT ;  /* 0x000000ff04ff7812 */ /* 0x000fda000782c0ff */
[----:B------:R-:W-:Y:S05]  /*11d0*/  @!P1 EXIT ;  /* 0x000000000000994d */ /* 0x000fea0003800000 */
[----:B------:R-:W-:Y:S01]  /*11e0*/  ULDC UR4, c[0x0][0x28c] ;  /* 0x0000a30000047ab9 */ /* 0x000fe20000000800 */
[----:B------:R-:W-:Y:S02]  /*11f0*/  ULOP3.LUT UR22, UR13, 0x1, URZ, 0xfc, !UPT ;  /* 0x000000010d167892 */ /* 0x000fe4000f8efc3f */
[----:B------:R-:W-:-:S04]  /*1200*/  UIADD3 UR4, UR4, 0x7f, URZ ;  /* 0x0000007f04047890 */ /* 0x000fc8000fffe03f */
[----:B------:R-:W-:-:S04]  /*1210*/  USHF.R.S32.HI UR5, URZ, 0x1f, UR4 ;  /* 0x0000001f3f057899 */ /* 0x000fc80008011404 */
[----:B------:R-:W-:-:S03]  /*1220*/  ULEA.HI UR5, UR5, UR4, URZ, 0x7 ;  /* 0x0000000405057291 */ /* 0x000fc6000f8f383f */
[----:B------:R-:W-:Y:S01]  /*1230*/  UMOV UR4, URZ ;  /* 0x0000003f00047c82 */ /* 0x000fe20008000000 */
[----:B------:R-:W-:-:S03]  /*1240*/  USHF.R.S32.HI UR9, URZ, 0x7, UR5 ;  /* 0x000000073f097899 */ /* 0x000fc60008011405 */
[----:B------:R-:W-:-:S09]  /*1250*/  UMOV UR5, URZ ;  /* 0x0000003f00057c82 */ /* 0x000fd20008000000 */
.L_x_297:
[----:B0-----:R-:W0:Y:S01]  /*1260*/  S2R R0, SR_TID.X ;  /* 0x0000000000007919 */ /* 0x001e220000002100 */
[----:B------:R-:W2:Y:S01]  /*1270*/  S2UR UR18, SR_CgaCtaId ;  /* 0x00000000001279c3 */ /* 0x000ea20000008800 */
[----:B------:R-:W-:Y:S01]  /*1280*/  UMOV UR17, 0x400 ;  /* 0x0000040000117882 */ /* 0x000fe20000000000 */
[----:B------:R-:W-:Y:S01]  /*1290*/  UMOV UR6, URZ ;  /* 0x0000003f00067c82 */ /* 0x000fe20008000000 */
[----:B------:R-:W-:Y:S01]  /*12a0*/  STL [R1+0x6c], RZ ;  /* 0x00006cff01007387 */ /* 0x000fe20000100800 */
[----:B------:R-:W-:Y:S01]  /*12b0*/  UMOV UR7, URZ ;  /* 0x0000003f00077c82 */ /* 0x000fe20008000000 */
[----:B------:R-:W-:Y:S01]  /*12c0*/  UMOV UR8, URZ ;  /* 0x0000003f00087c82 */ /* 0x000fe20008000000 */
[----:B------:R-:W-:Y:S01]  /*12d0*/  UMOV UR23, UR5 ;  /* 0x0000000500177c82 */ /* 0x000fe20008000000 */
[----:B------:R-:W-:Y:S01]  /*12e0*/  STL [R1+0x68], RZ ;  /* 0x000068ff01007387 */ /* 0x000fe20000100800 */
[----:B-1-3--:R-:W3:Y:S01]  /*12f0*/  LDC R2, c[0x0][0x28c] ;  /* 0x0000a300ff027b82 */ /* 0x00aee20000000800 */
[----:B------:R-:W-:Y:S01]  /*1300*/  UMOV UR24, UR4 ;  /* 0x0000000400187c82 */ /* 0x000fe20008000000 */
[----:B------:R-:W-:Y:S01]  /*1310*/  CS2R R4, SRZ ;  /* 0x0000000000047805 */ /* 0x000fe2000001ff00 */
[----:B------:R-:W-:Y:S01]  /*1320*/  STL [R1+0x64], RZ ;  /* 0x000064ff01007387 */ /* 0x000fe20000100800 */
[----:B------:R-:W-:-:S02]  /*1330*/  CS2R R6, SRZ ;  /* 0x0000000000067805 */ /* 0x000fc4000001ff00 */
[----:B------:R-:W-:Y:S02]  /*1340*/  CS2R R8, SRZ ;  /* 0x0000000000087805 */ /* 0x000fe4000001ff00 */
[----:B------:R-:W-:Y:S01]  /*1350*/  CS2R R10, SRZ ;  /* 0x00000000000a7805 */ /* 0x000fe2000001ff00 */
[----:B------:R-:W-:Y:S01]  /*1360*/  STL [R1+0x60], RZ ;  /* 0x000060ff01007387 */ /* 0x000fe20000100800 */
[----:B------:R-:W-:Y:S02]  /*1370*/  CS2R R12, SRZ ;  /* 0x00000000000c7805 */ /* 0x000fe4000001ff00 */
[----:B------:R-:W-:Y:S02]  /*1380*/  CS2R R14, SRZ ;  /* 0x00000000000e7805 */ /* 0x000fe4000001ff00 */
[----:B------:R-:W-:Y:S01]  /*1390*/  CS2R R16, SRZ ;  /* 0x0000000000107805 */ /* 0x000fe2000001ff00 */
[----:B------:R-:W-:Y:S01]  /*13a0*/  STL [R1+0x5c], RZ ;  /* 0x00005cff01007387 */ /* 0x000fe20000100800 */
[----:B-1----:R-:W-:-:S02]  /*13b0*/  CS2R R18, SRZ ;  /* 0x0000000000127805 */ /* 0x002fc4000001ff00 */
[----:B------:R-:W-:Y:S02]  /*13c0*/  CS2R R20, SRZ ;  /* 0x0000000000147805 */ /* 0x000fe4000001ff00 */
[----:B------:R-:W-:Y:S01]  /*13d0*/  CS2R R22, SRZ ;  /* 0x0000000000167805 */ /* 0x000fe2000001ff00 */
[----:B------:R-:W-:Y:S01]  /*13e0*/  STL [R1+0x58], RZ ;  /* 0x000058ff01007387 */ /* 0x000fe20000100800 */
[----:B------:R-:W-:Y:S02]  /*13f0*/  CS2R R152, SRZ ;  /* 0x0000000000987805 */ /* 0x000fe4000001ff00 */
[----:B------:R-:W-:Y:S02]  /*1400*/  CS2R R154, SRZ ;  /* 0x00000000009a7805 */ /* 0x000fe4000001ff00 */
[----:B------:R-:W-:Y:S01]  /*1410*/  CS2R R156, SRZ ;  /* 0x00000000009c7805 */ /* 0x000fe2000001ff00 */
[----:B------:R-:W-:Y:S01]  /*1420*/  STL [R1+0x54], RZ ;  /* 0x000054ff01007387 */ /* 0x000fe20000100800 */
[----:B------:R-:W-:-:S02]  /*1430*/  CS2R R158, SRZ ;  /* 0x00000000009e7805 */ /* 0x000fc4000001ff00 */
[----:B------:R-:W-:Y:S02]  /*1440*/  CS2R R160, SRZ ;  /* 0x0000000000a07805 */ /* 0x000fe4000001ff00 */
[----:B------:R-:W-:Y:S02]  /*1450*/  CS2R R162, SRZ ;  /* 0x0000000000a27805 */ /* 0x000fe4000001ff00 */
[----:B0-----:R-:W-:Y:S01]  /*1460*/  LOP3.LUT R0, R0, 0x80, RZ, 0xc0, !PT ;  /* 0x0000008000007812 */ /* 0x001fe200078ec0ff */
[----:B------:R-:W-:Y:S01]  /*1470*/  STL [R1+0x50], RZ ;  /* 0x000050ff01007387 */ /* 0x000fe20000100800 */
[----:B---3--:R-:W-:Y:S02]  /*1480*/  ISETP.GE.AND P1, PT, R2, 0x1, PT ;  /* 0x000000010200780c */ /* 0x008fe40003f26270 */
[----:B------:R-:W-:Y:S02]  /*1490*/  CS2R R2, SRZ ;  /* 0x0000000000027805 */ /* 0x000fe4000001ff00 */
[----:B------:R-:W-:Y:S01]  /*14a0*/  SHF.R.U32.HI R0, RZ, 0x7, R0 ;  /* 0x00000007ff007819 */ /* 0x000fe20000011600 */
        /* <DEDUP_REMOVED lines=8> */
[----:B------:R-:W0:Y:S01]  /*1530*/  SHFL.IDX PT, R0, R0, RZ, 0x1f ;  /* 0x00001fff00007589 */ /* 0x000e2200000e0000 */
[----:B------:R-:W-:-:S02]  /*1540*/  CS2R R176, SRZ ;  /* 0x0000000000b07805 */ /* 0x000fc4000001ff00 */
[----:B------:R-:W-:Y:S02]  /*1550*/  CS2R R178, SRZ ;  /* 0x0000000000b27805 */ /* 0x000fe4000001ff00 */
[----:B------:R-:W-:Y:S01]  /*1560*/  CS2R R180, SRZ ;  /* 0x0000000000b47805 */ /* 0x000fe2000001ff00 */
[----:B------:R1:W-:Y:S01]  /*1570*/  STL [R1+0x44], RZ ;  /* 0x000044ff01007387 */ /* 0x0003e20000100800 */
[----:B------:R-:W-:Y:S02]  /*1580*/  CS2R R182, SRZ ;  /* 0x0000000000b67805 */ /* 0x000fe4000001ff00 */
[----:B------:R-:W-:Y:S02]  /*1590*/  CS2R R184, SRZ ;  /* 0x0000000000b87805 */ /* 0x000fe4000001ff00 */
[----:B------:R-:W-:Y:S01]  /*15a0*/  CS2R R186, SRZ ;  /* 0x0000000000ba7805 */ /* 0x000fe2000001ff00 */
[----:B------:R1:W-:Y:S01]  /*15b0*/  STL [R1+0x40], RZ ;  /* 0x000040ff01007387 */ /* 0x0003e20000100800 */
        /* <DEDUP_REMOVED lines=14> */
[----:B------:R-:W-:Y:S02]  /*16a0*/  CS2R R210, SRZ ;  /* 0x0000000000d27805 */ /* 0x000fe4000001ff00 */
[----:B0-----:R-:W-:Y:S01]  /*16b0*/  R2UR UR10, R0 ;  /* 0x00000000000a72ca */ /* 0x001fe200000e0000 */
[----:B------:R1:W-:Y:S01]  /*16c0*/  STL [R1+0x30], RZ ;  /* 0x000030ff01007387 */ /* 0x0003e20000100800 */
[----:B------:R-:W-:Y:S01]  /*16d0*/  IMAD.MOV.U32 R0, RZ, RZ, RZ ;  /* 0x000000ffff007224 */ /* 0x000fe200078e00ff */
[----:B------:R-:W-:-:S02]  /*16e0*/  CS2R R212, SRZ ;  /* 0x0000000000d47805 */ /* 0x000fc4000001ff00 */
[----:B------:R-:W-:Y:S01]  /*16f0*/  CS2R R214, SRZ ;  /* 0x0000000000d67805 */ /* 0x000fe2000001ff00 */
[----:B------:R1:W-:Y:S01]  /*1700*/  STL [R1+0x2c], RZ ;  /* 0x00002cff01007387 */ /* 0x0003e20000100800 */
[----:B------:R-:W-:Y:S02]  /*1710*/  CS2R R216, SRZ ;  /* 0x0000000000d87805 */ /* 0x000fe4000001ff00 */
[----:B------:R-:W-:Y:S02]  /*1720*/  CS2R R218, SRZ ;  /* 0x0000000000da7805 */ /* 0x000fe4000001ff00 */
[----:B------:R-:W-:Y:S01]  /*1730*/  CS2R R220, SRZ ;  /* 0x0000000000dc7805 */ /* 0x000fe2000001ff00 */
[----:B------:R1:W-:Y:S01]  /*1740*/  STL [R1+0x28], RZ ;  /* 0x000028ff01007387 */ /* 0x0003e20000100800 */
[----:B------:R-:W-:Y:S02]  /*1750*/  CS2R R222, SRZ ;  /* 0x0000000000de7805 */ /* 0x000fe4000001ff00 */
[----:B------:R-:W-:-:S02]  /*1760*/  CS2R R224, SRZ ;  /* 0x0000000000e07805 */ /* 0x000fc4000001ff00 */
[----:B------:R-:W-:Y:S01]  /*1770*/  CS2R R226, SRZ ;  /* 0x0000000000e27805 */ /* 0x000fe2000001ff00 */
[----:B------:R1:W-:Y:S01]  /*1780*/  STL [R1+0x24], RZ ;  /* 0x000024ff01007387 */ /* 0x0003e20000100800 */
[----:B------:R-:W-:Y:S01]  /*1790*/  ULEA.HI UR11, UR10, UR10, URZ, 0x1 ;  /* 0x0000000a0a0b7291 */ /* 0x000fe2000f8f083f */
[----:B------:R-:W-:Y:S01]  /*17a0*/  IMAD.MOV.U32 R228, RZ, RZ, RZ ;  /* 0x000000ffffe47224 */ /* 0x000fe200078e00ff */
[----:B------:R-:W-:Y:S01]  /*17b0*/  CS2R R88, SRZ ;  /* 0x0000000000587805 */ /* 0x000fe2000001ff00 */
[----:B------:R1:W-:Y:S01]  /*17c0*/  STL [R1+0x20], RZ ;  /* 0x000020ff01007387 */ /* 0x0003e20000100800 */
[----:B------:R-:W-:Y:S01]  /*17d0*/  ULOP3.LUT UR16, UR11, 0x7fffe, URZ, 0xc0, !UPT ;  /* 0x0007fffe0b107892 */ /* 0x000fe2000f8ec03f */
[----:B------:R-:W-:Y:S01]  /*17e0*/  CS2R R90, SRZ ;  /* 0x00000000005a7805 */ /* 0x000fe2000001ff00 */
[----:B--2---:R-:W-:Y:S01]  /*17f0*/  ULEA UR11, UR18, UR17, 0x18 ;  /* 0x00000011120b7291 */ /* 0x004fe2000f8ec03f */
[----:B------:R1:W-:Y:S01]  /*1800*/  STL [R1+0x1c], RZ ;  /* 0x00001cff01007387 */ /* 0x0003e20000100800 */
[----:B------:R-:W-:Y:S01]  /*1810*/  UIADD3 UR16, UR10, -UR16, URZ ;  /* 0x800000100a107290 */ /* 0x000fe2000fffe03f */
[----:B------:R-:W-:-:S02]  /*1820*/  CS2R R92, SRZ ;  /* 0x00000000005c7805 */ /* 0x000fc4000001ff00 */
[----:B------:R-:W-:Y:S01]  /*1830*/  CS2R R94, SRZ ;  /* 0x00000000005e7805 */ /* 0x000fe2000001ff00 */
[----:B------:R1:W-:Y:S01]  /*1840*/  STL [R1+0x18], RZ ;  /* 0x000018ff01007387 */ /* 0x0003e20000100800 */
[----:B------:R-:W-:Y:S01]  /*1850*/  ULEA UR16, UR16, UR11, 0xd ;  /* 0x0000000b10107291 */ /* 0x000fe2000f8e683f */
[----:B------:R-:W-:Y:S02]  /*1860*/  CS2R R96, SRZ ;  /* 0x0000000000607805 */ /* 0x000fe4000001ff00 */
[----:B------:R-:W-:Y:S01]  /*1870*/  CS2R R98, SRZ ;  /* 0x0000000000627805 */ /* 0x000fe2000001ff00 */
[----:B------:R1:W-:Y:S01]  /*1880*/  STL [R1+0x14], RZ ;  /* 0x000014ff01007387 */ /* 0x0003e20000100800 */
[----:B------:R-:W-:Y:S01]  /*1890*/  UIADD3 UR16, UR16, 0x100, URZ ;  /* 0x0000010010107890 */ /* 0x000fe2000fffe03f */
[----:B------:R-:W-:Y:S02]  /*18a0*/  CS2R R100, SRZ ;  /* 0x0000000000647805 */ /* 0x000fe4000001ff00 */
[----:B------:R-:W-:Y:S01]  /*18b0*/  CS2R R102, SRZ ;  /* 0x0000000000667805 */ /* 0x000fe2000001ff00 */
[----:B------:R1:W-:Y:S01]  /*18c0*/  STL [R1+0x10], RZ ;  /* 0x000010ff01007387 */ /* 0x0003e20000100800 */
[----:B------:R-:W-:Y:S01]  /*18d0*/  USHF.R.U32.HI UR10, URZ, 0x4, UR16 ;  /* 0x000000043f0a7899 */ /* 0x000fe20008011610 */
[----:B------:R-:W-:-:S02]  /*18e0*/  CS2R R104, SRZ ;  /* 0x0000000000687805 */ /* 0x000fc4000001ff00 */
[----:B------:R-:W-:Y:S01]  /*18f0*/  CS2R R106, SRZ ;  /* 0x00000000006a7805 */ /* 0x000fe2000001ff00 */
[----:B------:R1:W-:Y:S01]  /*1900*/  STL [R1+0xc], RZ ;  /* 0x00000cff01007387 */ /* 0x0003e20000100800 */
[----:B------:R-:W-:Y:S01]  /*1910*/  ULOP3.LUT UR10, UR10, 0x3fff, URZ, 0xc0, !UPT ;  /* 0x00003fff0a0a7892 */ /* 0x000fe2000f8ec03f */
        /* <DEDUP_REMOVED lines=10> */
[----:B------:R1:W-:Y:S01]  /*19c0*/  STL [R1], RZ ;  /* 0x000000ff01007387 */ /* 0x0003e20000100800 */
[----:B------:R-:W-:Y:S02]  /*19d0*/  CS2R R124, SRZ ;  /* 0x00000000007c7805 */ /* 0x000fe4000001ff00 */
[----:B------:R-:W-:Y:S02]  /*19e0*/  CS2R R126, SRZ ;  /* 0x00000000007e7805 */ /* 0x000fe4000001ff00 */
[----:B------:R-:W-:Y:S02]  /*19f0*/  CS2R R128, SRZ ;  /* 0x0000000000807805 */ /* 0x000fe4000001ff00 */
[----:B------:R-:W-:-:S02]  /*1a00*/  CS2R R130, SRZ ;  /* 0x0000000000827805 */ /* 0x000fc4000001ff00 */
[----:B------:R-:W-:Y:S02]  /*1a10*/  CS2R R132, SRZ ;  /* 0x0000000000847805 */ /* 0x000fe4000001ff00 */
[----:B------:R-:W-:Y:S02]  /*1a20*/  CS2R R134, SRZ ;  /* 0x0000000000867805 */ /* 0x000fe4000001ff00 */
        /* <DEDUP_REMOVED lines=9> */
[----:B----4-:R-:W-:-:S02]  /*1ac0*/  CS2R R26, SRZ ;  /* 0x00000000001a7805 */ /* 0x010fc4000001ff00 */
        /* <DEDUP_REMOVED lines=29> */
[----:B------:R-:W-:Y:S01]  /*1ca0*/  CS2R R86, SRZ ;  /* 0x0000000000567805 */ /* 0x000fe2000001ff00 */
[----:B-1----:R-:W-:Y:S06]  /*1cb0*/  @!P1 BRA `(.L_x_17) ;  /* 0x0000001000c09947 */ /* 0x002fec0003800000 */
[----:B------:R-:W-:-:S06]  /*1cc0*/  UISETP.NE.AND UP0, UPT, UR22, 0x3, UPT ;  /* 0x000000031600788c */ /* 0x000fcc000bf05270 */
[----:B------:R-:W-:-:S13]  /*1cd0*/  PLOP3.LUT P2, PT, PT, PT, UP0, 0x80, 0x0 ;  /* 0x000000000000781c */ /* 0x000fda0003f4f008 */
[----:B------:R-:W-:Y:S05]  /*1ce0*/  @!P2 BRA `(.L_x_18) ;  /* 0x000000000004a947 */ /* 0x000fea0003800000 */
[----:B------:R-:W-:Y:S01]  /*1cf0*/  BPT.TRAP 0x1 ;  /* 0x000000040000795c */ /* 0x000fe20000300000 */
.L_x_18:
[----:B------:R-:W-:Y:S01]  /*1d00*/  ULEA UR6, UR5, UR11, 0x3 ;  /* 0x0000000b05067291 */ /* 0x000fe2000f8e183f */
[----:B------:R-:W-:-:S05]  /*1d10*/  IMAD.U32 R0, RZ, RZ, UR4 ;  /* 0x00000004ff007e24 */ /* 0x000fca000f8e00ff */
[----:B------:R-:W-:-:S04]  /*1d20*/  SHF.L.U32 R0, R0, 0x1f, RZ ;  /* 0x0000001f00007819 */ /* 0x000fc800000006ff */
[----:B------:R0:W1:Y:S01]  /*1d30*/  SYNCS.PHASECHK.TRANS64.TRYWAIT P1, [UR6], R0 ;  /* 0x00000000ff0075a7 */ /* 0x0000620008020146 */
[----:B------:R-:W-:Y:S05]  /*1d40*/  @!P2 BRA `(.L_x_19) ;  /* 0x000000000004a947 */ /* 0x000fea0003800000 */
[----:B------:R-:W-:Y:S01]  /*1d50*/  BPT.TRAP 0x1 ;  /* 0x000000040000795c */ /* 0x000fe20000300000 */
.L_x_19:
[----:B-1----:R-:W-:Y:S05]  /*1d60*/  @P1 BRA `(.L_x_20) ;  /* 0x0000000000081947 */ /* 0x002fea0003800000 */
[----:B------:R-:W1:Y:S02]  /*1d70*/  SYNCS.PHASECHK.TRANS64.TRYWAIT P1, [UR6], R0 ;  /* 0x00000000ff0075a7 */ /* 0x000e640008020146 */
[----:B-1----:R-:W-:Y:S05]  /*1d80*/  @!P1 BRA `(.L_x_21) ;  /* 0x000000e400f49947 */ /* 0x002fea0003800000 */
.L_x_20:
[----:B------:R-:W-:Y:S01]  /*1d90*/  UIADD3 UR6, UR11, 0x20100, URZ ;  /* 0x000201000b067890 */ /* 0x000fe2000fffe03f */
[----:B------:R-:W-:Y:S01]  /*1da0*/  WARPGROUP.ARRIVE ;  /* 0x00000000000079c5 */ /* 0x000fe20000000000 */
[----:B------:R-:W-:Y:S01]  /*1db0*/  ULOP3.LUT UR7, UR10, 0x10000, URZ, 0xfc, !UPT ;  /* 0x000100000a077892 */ /* 0x000fe2000f8efc3f */
[----:B------:R2:W-:Y:S01]  /*1dc0*/  STL [R1+0x6c], RZ ;  /* 0x00006cff01007387 */ /* 0x0005e20000100800 */
[----:B------:R-:W-:Y:S01]  /*1dd0*/  USHF.R.U32.HI UR6, URZ, 0x4, UR6 ;  /* 0x000000043f067899 */ /* 0x000fe20008011606 */
[----:B01----:R-:W-:Y:S01]  /*1de0*/  IMAD.MOV.U32 R0, RZ, RZ, RZ ;  /* 0x000000ffff007224 */ /* 0x003fe200078e00ff */
[----:B------:R-:W-:Y:S01]  /*1df0*/  ULEA UR7, UR5, UR7, 0xb ;  /* 0x0000000705077291 */ /* 0x000fe2000f8e583f */
[----:B------:R2:W-:Y:S01]  /*1e00*/  STL [R1+0x68], RZ ;  /* 0x000068ff01007387 */ /* 0x0005e20000100800 */
[----:B------:R-:W-:Y:S01]  /*1e10*/  ULOP3.LUT UR6, UR6, 0x3fff, URZ, 0xc0, !UPT ;  /* 0x00003fff06067892 */ /* 0x000fe2000f8ec03f */
[----:B------:R-:W-:Y:S01]  /*1e20*/  CS2R R2, SRZ ;  /* 0x0000000000027805 */ /* 0x000fe2000001ff00 */
[----:B------:R-:W-:Y:S01]  /*1e30*/  UMOV UR17, 0x40000040 ;  /* 0x4000004000117882 */ /* 0x000fe20000000000 */
[----:B------:R-:W-:Y:S01]  /*1e40*/  UMOV UR19, 0x40000040 ;  /* 0x4000004000137882 */ /* 0x000fe20000000000 */
[----:B------:R-:W-:Y:S01]  /*1e50*/  ULOP3.LUT UR6, UR6, 0x10000, URZ, 0xfc, !UPT ;  /* 0x0001000006067892 */ /* 0x000fe2000f8efc3f */
[----:B------:R2:W-:Y:S01]  /*1e60*/  STL [R1+0x64], RZ ;  /* 0x000064ff01007387 */ /* 0x0005e20000100800 */
[----:B------:R-:W-:Y:S01]  /*1e70*/  UMOV UR16, UR7 ;  /* 0x0000000700107c82 */ /* 0x000fe20008000000 */
[----:B------:R-:W-:Y:S01]  /*1e80*/  CS2R R4, SRZ ;  /* 0x0000000000047805 */ /* 0x000fe2000001ff00 */
[----:B------:R-:W-:Y:S01]  /*1e90*/  ULEA UR8, UR5, UR6, 0xa ;  /* 0x0000000605087291 */ /* 0x000fe2000f8e503f */
[----:B------:R2:W-:Y:S01]  /*1ea0*/  STL [R1+0x60], RZ ;  /* 0x000060ff01007387 */ /* 0x0005e20000100800 */
[----:B------:R-:W-:Y:S01]  /*1eb0*/  CS2R R6, SRZ ;  /* 0x0000000000067805 */ /* 0x000fe2000001ff00 */
[----:B------:R-:W-:Y:S01]  /*1ec0*/  UMOV UR6, 0x4 ;  /* 0x0000000400067882 */ /* 0x000fe20000000000 */
[----:B------:R-:W-:Y:S01]  /*1ed0*/  CS2R R8, SRZ ;  /* 0x0000000000087805 */ /* 0x000fe2000001ff00 */
[----:B------:R2:W-:Y:S01]  /*1ee0*/  STL [R1+0x5c], RZ ;  /* 0x00005cff01007387 */ /* 0x0005e20000100800 */
[----:B------:R-:W-:Y:S01]  /*1ef0*/  CS2R R10, SRZ ;  /* 0x00000000000a7805 */ /* 0x000fe2000001ff00 */
[----:B------:R-:W-:Y:S01]  /*1f00*/  UMOV UR18, UR8 ;  /* 0x0000000800127c82 */ /* 0x000fe20008000000 */
[----:B------:R-:W-:Y:S01]  /*1f10*/  CS2R R12, SRZ ;  /* 0x00000000000c7805 */ /* 0x000fe2000001ff00 */
[----:B------:R-:W-:Y:S01]  /*1f20*/  QGMMA.64x128x32.F32.E5M2.E5M2 R88, gdesc[UR16], RZ, !UPT ;  /* 0x01e00000105879f3 */ /* 0x000fe2000c7038ff */
[----:B------:R-:W-:Y:S01]  /*1f30*/  UIADD3 UR16, UR7, 0x400, URZ ;  /* 0x0000040007107890 */ /* 0x000fe2000fffe03f */
[----:B------:R2:W-:Y:S01]  /*1f40*/  STL [R1+0x58], RZ ;  /* 0x000058ff01007387 */ /* 0x0005e20000100800 */
[----:B------:R-:W-:Y:S01]  /*1f50*/  UMOV UR17, 0x40000040 ;  /* 0x4000004000117882 */ /* 0x000fe20000000000 */
[----:B------:R-:W-:-:S02]  /*1f60*/  CS2R R14, SRZ ;  /* 0x00000000000e7805 */ /* 0x000fc4000001ff00 */
[----:B------:R-:W-:Y:S01]  /*1f70*/  CS2R R16, SRZ ;  /* 0x0000000000107805 */ /* 0x000fe2000001ff00 */
[----:B------:R2:W-:Y:S01]  /*1f80*/  STL [R1+0x54], RZ ;  /* 0x000054ff01007387 */ /* 0x0005e20000100800 */
[----:B------:R-:W-:Y:S02]  /*1f90*/  CS2R R18, SRZ ;  /* 0x0000000000127805 */ /* 0x000fe4000001ff00 */
[----:B------:R-:W-:Y:S02]  /*1fa0*/  CS2R R20, SRZ ;  /* 0x0000000000147805 */ /* 0x000fe4000001ff00 */
[----:B------:R-:W-:Y:S01]  /*1fb0*/  CS2R R22, SRZ ;  /* 0x0000000000167805 */ /* 0x000fe2000001ff00 */
[----:B------:R2:W-:Y:S01]  /*1fc0*/  STL [R1+0x50], RZ ;  /* 0x000050ff01007387 */ /* 0x0005e20000100800 */
[----:B------:R-:W-:Y:S01]  /*1fd0*/  CS2R R152, SRZ ;  /* 0x0000000000987805 */ /* 0x000fe2000001ff00 */
[----:B------:R-:W-:Y:S01]  /*1fe0*/  QGMMA.64x128x32.F32.E5M2.E5M2 R24, gdesc[UR16], RZ, !UPT ;  /* 0x01e00000101879f3 */ /* 0x000fe2000c7038ff */
[----:B------:R-:W-:Y:S01]  /*1ff0*/  UIADD3 UR16, UR7, 0x2, URZ ;  /* 0x0000000207107890 */ /* 0x000fe2000fffe03f */
[----:B------:R2:W-:Y:S01]  /*2000*/  STL [R1+0x4c], RZ ;  /* 0x00004cff01007387 */ /* 0x0005e20000100800 */
[----:B------:R-:W-:Y:S01]  /*2010*/  UIADD3 UR18, UR8, 0x2, URZ ;  /* 0x0000000208127890 */ /* 0x000fe2000fffe03f */
[----:B------:R-:W-:Y:S01]  /*2020*/  CS2R R154, SRZ ;  /* 0x00000000009a7805 */ /* 0x000fe2000001ff00 */
[----:B------:R-:W-:Y:S01]  /*2030*/  UMOV UR17, 0x40000040 ;  /* 0x4000004000117882 */ /* 0x000fe20000000000 */
[----:B------:R-:W-:Y:S01]  /*2040*/  UMOV UR19, 0x40000040 ;  /* 0x4000004000137882 */ /* 0x000fe20000000000 */
        /* <DEDUP_REMOVED lines=49> */
[----:B------:R-:W-:-:S03]  /*2360*/  IMAD.MOV.U32 R228, RZ, RZ, RZ ;  /* 0x000000ffffe47224 */ /* 0x000fc600078e00ff */
[----:B------:R2:W-:Y:S04]  /*2370*/  STL [R1+0x14], RZ ;  /* 0x000014ff01007387 */ /* 0x0005e80000100800 */
[----:B------:R2:W-:Y:S04]  /*2380*/  STL [R1+0x10], RZ ;  /* 0x000010ff01007387 */ /* 0x0005e80000100800 */
[----:B------:R2:W-:Y:S04]  /*2390*/  STL [R1+0xc], RZ ;  /* 0x00000cff01007387 */ /* 0x0005e80000100800 */
[----:B------:R2:W-:Y:S04]  /*23a0*/  STL [R1+0x8], RZ ;  /* 0x000008ff01007387 */ /* 0x0005e80000100800 */
[----:B------:R2:W-:Y:S04]  /*23b0*/  STL [R1+0x4], RZ ;  /* 0x000004ff01007387 */ /* 0x0005e80000100800 */
[----:B------:R2:W-:Y:S01]  /*23c0*/  STL [R1], RZ ;  /* 0x000000ff01007387 */ /* 0x0005e20000100800 */
[----:B------:R-:W-:Y:S01]  /*23d0*/  QGMMA.64x128x32.F32.E5M2.E5M2 R88, gdesc[UR16], R88 ;  /* 0x01e00000105879f3 */ /* 0x000fe20008703858 */
[----:B------:R-:W-:Y:S01]  /*23e0*/  UIADD3 UR16, UR7, 0x402, URZ ;  /* 0x0000040207107890 */ /* 0x000fe2000fffe03f */
[----:B------:R-:W-:-:S10]  /*23f0*/  UMOV UR17, 0x40000040 ;  /* 0x4000004000117882 */ /* 0x000fd40000000000 */
[----:B------:R-:W-:Y:S01]  /*2400*/  QGMMA.64x128x32.F32.E5M2.E5M2 R24, gdesc[UR16], R24 ;  /* 0x01e00000101879f3 */ /* 0x000fe20008703818 */
[----:B------:R-:W-:Y:S02]  /*2410*/  UIADD3 UR16, UR7, 0x4, URZ ;  /* 0x0000000407107890 */ /* 0x000fe4000fffe03f */
[----:B------:R-:W-:Y:S01]  /*2420*/  UIADD3 UR18, UR8, 0x4, URZ ;  /* 0x0000000408127890 */ /* 0x000fe2000fffe03f */
[----:B------:R-:W-:Y:S01]  /*2430*/  UMOV UR17, 0x40000040 ;  /* 0x4000004000117882 */ /* 0x000fe20000000000 */
[----:B------:R-:W-:-:S07]  /*2440*/  UMOV UR19, 0x40000040 ;  /* 0x4000004000137882 */ /* 0x000fce0000000000 */
        /* <DEDUP_REMOVED lines=10> */
[----:B------:R-:W-:Y:S02]  /*24f0*/  UMOV UR17, 0x40000040 ;  /* 0x4000004000117882 */ /* 0x000fe40000000000 */
[----:B------:R-:W-:Y:S02]  /*2500*/  ULDC UR7, c[0x0][0x50c] ;  /* 0x0001430000077ab9 */ /* 0x000fe40000000800 */
[----:B------:R-:W-:-:S04]  /*2510*/  UISETP.NE.AND UP0, UPT, UR7, 0x4, UPT ;  /* 0x000000040700788c */ /* 0x000fc8000bf05270 */
[----:B------:R-:W-:Y:S02]  /*2520*/  USEL UR7, URZ, 0x1, UP0 ;  /* 0x000000013f077887 */ /* 0x000fe40008000000 */
[----:B------:R-:W-:Y:S04]  /*2530*/  QGMMA.64x128x32.F32.E5M2.E5M2 R24, gdesc[UR16], R24, gsb0 ;  /* 0x01e00000101879f3 */ /* 0x000fe80008003818 */
[----:B------:R-:W-:-:S13]  /*2540*/  ISETP.NE.AND P1, PT, RZ, UR7, PT ;  /* 0x00000007ff007c0c */ /* 0x000fda000bf25270 */
[----:B--2---:R-:W-:Y:S05]  /*2550*/  @!P1 BRA `(.L_x_22) ;  /* 0x0000000800809947 */ /* 0x004fea0003800000 */
[----:B------:R-:W-:Y:S02]  /*2560*/  WARPGROUP.DEPBAR.LE gsb0, 0x0 ;  /* 0x00008000000079c5 */ /* 0x000fe40000010000 */
[----:B------:R-:W-:-:S01]  /*2570*/  FADD R227, RZ, R89 ;  /* 0x00000059ffe37221 */ /* 0x000fc20000000000 */
[----:B------:R-:W-:Y:S01]  /*2580*/  FADD R228, RZ, R88 ;  /* 0x00000058ffe47221 */ /* 0x000fe20000000000 */
[----:B------:R-:W-:-:S01]  /*2590*/  FADD R226, RZ, R90 ;  /* 0x0000005affe27221 */ /* 0x000fc20000000000 */
[----:B------:R-:W-:Y:S01]  /*25a0*/  FADD R225, RZ, R91 ;  /* 0x0000005bffe17221 */ /* 0x000fe20000000000 */
[----:B------:R-:W-:-:S01]  /*25b0*/  FADD R224, RZ, R92 ;  /* 0x0000005cffe07221 */ /* 0x000fc20000000000 */
[----:B------:R0:W-:Y:S01]  /*25c0*/  STL [R1+0x84], R227 ;  /* 0x000084e301007387 */ /* 0x0001e20000100800 */
[----:B------:R-:W-:-:S01]  /*25d0*/  FADD R223, RZ, R93 ;  /* 0x0000005dffdf7221 */ /* 0x000fc20000000000 */
[----:B------:R-:W-:Y:S01]  /*25e0*/  FADD R222, RZ, R94 ;  /* 0x0000005effde7221 */ /* 0x000fe20000000000 */
[----:B------:R-:W-:-:S01]  /*25f0*/  FADD R221, RZ, R95 ;  /* 0x0000005fffdd7221 */ /* 0x000fc20000000000 */
[----:B------:R-:W-:Y:S01]  /*2600*/  FADD R220, RZ, R96 ;  /* 0x00000060ffdc7221 */ /* 0x000fe20000000000 */
[----:B------:R-:W-:-:S01]  /*2610*/  FADD R219, RZ, R97 ;  /* 0x00000061ffdb7221 */ /* 0x000fc20000000000 */
[----:B------:R-:W-:Y:S01]  /*2620*/  FADD R218, RZ, R98 ;  /* 0x00000062ffda7221 */ /* 0x000fe20000000000 */
[----:B------:R-:W-:-:S01]  /*2630*/  FADD R217, RZ, R99 ;  /* 0x00000063ffd97221 */ /* 0x000fc20000000000 */
[----:B------:R-:W-:Y:S01]  /*2640*/  FADD R216, RZ, R100 ;  /* 0x00000064ffd87221 */ /* 0x000fe20000000000 */
[----:B------:R-:W-:-:S01]  /*2650*/  FADD R215, RZ, R101 ;  /* 0x00000065ffd77221 */ /* 0x000fc20000000000 */
[----:B0-----:R-:W-:Y:S01]  /*2660*/  FADD R227, RZ, R60 ;  /* 0x0000003cffe37221 */ /* 0x001fe20000000000 */
[----:B------:R-:W-:-:S01]  /*2670*/  FADD R214, RZ, R102 ;  /* 0x00000066ffd67221 */ /* 0x000fc20000000000 */
[----:B------:R-:W-:Y:S01]  /*2680*/  FADD R213, RZ, R103 ;  /* 0x00000067ffd57221 */ /* 0x000fe20000000000 */
[----:B------:R-:W-:-:S01]  /*2690*/  FADD R212, RZ, R104 ;  /* 0x00000068ffd47221 */ /* 0x000fc20000000000 */
[----:B------:R-:W-:Y:S01]  /*26a0*/  FADD R211, RZ, R105 ;  /* 0x00000069ffd37221 */ /* 0x000fe20000000000 */
[----:B------:R0:W-:Y:S01]  /*26b0*/  STL [R1], R227 ;  /* 0x000000e301007387 */ /* 0x0001e20000100800 */
        /* <DEDUP_REMOVED lines=94> */
[----:B0-----:R-:W-:-:S05]  /*2ca0*/  FADD R227, RZ, R67 ;  /* 0x00000043ffe37221 */ /* 0x001fca0000000000 */
[----:B------:R0:W-:Y:S02]  /*2cb0*/  STL [R1+0x1c], R227 ;  /* 0x00001ce301007387 */ /* 0x0001e40000100800 */
        /* <DEDUP_REMOVED lines=39> */
[----:B------:R0:W-:Y:S04]  /*2f30*/  STL [R1+0x6c], R227 ;  /* 0x00006ce301007387 */ /* 0x0001e80000100800 */
[----:B0-----:R0:W5:Y:S01]  /*2f40*/  LDL.LU R227, [R1+0x84] ;  /* 0x0000840001e37983 */ /* 0x0011620000300800 */
[----:B------:R-:W-:-:S05]  /*2f50*/  UMOV UR6, URZ ;  /* 0x0000003f00067c82 */ /* 0x000fca0008000000 */
.L_x_22:
[----:B------:R-:W-:Y:S01]  /*2f60*/  UIADD3 UR23, UR5, 0x1, URZ ;  /* 0x0000000105177890 */ /* 0x000fe2000fffe03f */
[----:B------:R-:W-:-:S03]  /*2f70*/  UMOV UR8, 0x1 ;  /* 0x0000000100087882 */ /* 0x000fc60000000000 */
[----:B------:R-:W-:-:S04]  /*2f80*/  UISETP.NE.AND UP0, UPT, UR23, 0x4, UPT ;  /* 0x000000041700788c */ /* 0x000fc8000bf05270 */
[----:B------:R-:W-:Y:S02]  /*2f90*/  USEL UR24, URZ, 0x1, UP0 ;  /* 0x000000013f187887 */ /* 0x000fe40008000000 */
[----:B------:R-:W-:Y:S02]  /*2fa0*/  USEL UR23, UR23, URZ, UP0 ;  /* 0x0000003f17177287 */ /* 0x000fe40008000000 */
[----:B------:R-:W-:-:S12]  /*2fb0*/  ULOP3.LUT UR24, UR4, UR24, URZ, 0x3c, !UPT ;  /* 0x0000001804187292 */ /* 0x000fd8000f8e3c3f */
.L_x_17:
[----:B------:R-:W-:-:S04]  /*2fc0*/  UISETP.LT.AND UP0, UPT, UR9, 0x1, UPT ;  /* 0x000000010900788c */ /* 0x000fc8000bf01270 */
[----:B------:R-:W-:-:S04]  /*2fd0*/  USEL UR16, UR9, 0x1, UP0 ;  /* 0x0000000109107887 */ /* 0x000fc80008000000 */
[----:B------:R-:W-:-:S04]  /*2fe0*/  UIADD3 UR26, UR9, -UR16, URZ ;  /* 0x80000010091a7290 */ /* 0x000fc8000fffe03f */
[----:B------:R-:W-:-:S06]  /*2ff0*/  UISETP.GE.AND UP0, UPT, UR26, 0x1, UPT ;  /* 0x000000011a00788c */ /* 0x000fcc000bf06270 */
[----:B------:R-:W-:-:S13]  /*3000*/  PLOP3.LUT P1, PT, PT, PT, UP0, 0x80, 0x0 ;  /* 0x000000000000781c */ /* 0x000fda0003f2f008 */
[----:B------:R-:W-:Y:S05]  /*3010*/  @!P1 BRA `(.L_x_23) ;  /* 0x0000001000ec9947 */ /* 0x000fea0003800000 */
[----:B------:R-:W-:Y:S01]  /*3020*/  UMOV UR25, UR5 ;  /* 0x0000000500197c82 */ /* 0x000fe20008000000 */
[----:B------:R-:W-:-:S05]  /*3030*/  ULDC UR27, c[0x0][0x50c] ;  /* 0x00014300001b7ab9 */ /* 0x000fca0000000800 */
.L_x_31:
[----:B------:R-:W-:-:S06]  /*3040*/  UISETP.NE.AND UP0, UPT, UR22, 0x3, UPT ;  /* 0x000000031600788c */ /* 0x000fcc000bf05270 */
[----:B------:R-:W-:-:S13]  /*3050*/  PLOP3.LUT P2, PT, PT, PT, UP0, 0x80, 0x0 ;  /* 0x000000000000781c */ /* 0x000fda0003f4f008 */
[----:B-1---5:R-:W-:Y:S05]  /*3060*/  @!P2 BRA `(.L_x_24) ;  /* 0x000000000004a947 */ /* 0x022fea0003800000 */
[----:B------:R-:W-:Y:S01]  /*3070*/  BPT.TRAP 0x1 ;  /* 0x000000040000795c */ /* 0x000fe20000300000 */
.L_x_24:
[----:B------:R-:W1:Y:S01]  /*3080*/  S2UR UR16, SR_CgaCtaId ;  /* 0x00000000001079c3 */ /* 0x000e620000008800 */
[----:B------:R-:W-:Y:S01]  /*3090*/  UMOV UR11, 0x400 ;  /* 0x00000400000b7882 */ /* 0x000fe20000000000 */
[----:B------:R-:W-:-:S05]  /*30a0*/  IMAD.U32 R229, RZ, RZ, UR24 ;  /* 0x00000018ffe57e24 */ /* 0x000fca000f8e00ff */
[----:B------:R-:W-:Y:S01]  /*30b0*/  SHF.L.U32 R229, R229, 0x1f, RZ ;  /* 0x0000001fe5e57819 */ /* 0x000fe200000006ff */
[----:B-1----:R-:W-:-:S04]  /*30c0*/  ULEA UR11, UR16, UR11, 0x18 ;  /* 0x0000000b100b7291 */ /* 0x002fc8000f8ec03f */
[----:B------:R-:W-:-:S09]  /*30d0*/  ULEA UR16, UR23, UR11, 0x3 ;  /* 0x0000000b17107291 */ /* 0x000fd2000f8e183f */
[----:B------:R1:W2:Y:S01]  /*30e0*/  SYNCS.PHASECHK.TRANS64.TRYWAIT P1, [UR16], R229 ;  /* 0x000000e5ff0075a7 */ /* 0x0002a20008020150 */
[----:B------:R-:W-:Y:S05]  /*30f0*/  @!P2 BRA `(.L_x_25) ;  /* 0x000000000004a947 */ /* 0x000fea0003800000 */
[----:B------:R-:W-:Y:S01]  /*3100*/  BPT.TRAP 0x1 ;  /* 0x000000040000795c */ /* 0x000fe20000300000 */
.L_x_25:
[----:B--2---:R-:W-:Y:S05]  /*3110*/  @P1 BRA `(.L_x_26) ;  /* 0x0000000000081947 */ /* 0x004fea0003800000 */
[----:B------:R-:W2:Y:S02]  /*3120*/  SYNCS.PHASECHK.TRANS64.TRYWAIT P1, [UR16], R229 ;  /* 0x000000e5ff0075a7 */ /* 0x000ea40008020150 */
[----:B--2---:R-:W-:Y:S05]  /*3130*/  @!P1 BRA `(.L_x_27) ;  /* 0x000000d400209947 */ /* 0x004fea0003800000 */
.L_x_26:
[----:B------:R-:W-:Y:S01]  /*3140*/  UIADD3 UR16, UR11, 0x20100, URZ ;  /* 0x000201000b107890 */ /* 0x000fe2000fffe03f */
[----:B------:R-:W-:Y:S01]  /*3150*/  WARPGROUP.ARRIVE ;  /* 0x00000000000079c5 */ /* 0x000fe20000000000 */
[----:B------:R-:W-:Y:S02]  /*3160*/  UISETP.NE.AND UP0, UPT, UR7, URZ, UPT ;  /* 0x0000003f0700728c */ /* 0x000fe4000bf05270 */
[----:B------:R-:W-:Y:S02]  /*3170*/  USHF.R.U32.HI UR16, URZ, 0x4, UR16 ;  /* 0x000000043f107899 */ /* 0x000fe40008011610 */
[----:B------:R-:W-:Y:S02]  /*3180*/  USEL UR8, UR8, URZ, !UP0 ;  /* 0x0000003f08087287 */ /* 0x000fe4000c000000 */
[----:B------:R-:W-:Y:S02]  /*3190*/  ULOP3.LUT UR16, UR16, 0x3fff, URZ, 0xc0, !UPT ;  /* 0x00003fff10107892 */ /* 0x000fe4000f8ec03f */
[----:B------:R-:W-:-:S02]  /*31a0*/  UISETP.NE.U32.AND UP0, UPT, UR8, URZ, UPT ;  /* 0x0000003f0800728c */ /* 0x000fc4000bf05070 */
[----:B------:R-:W-:Y:S02]  /*31b0*/  ULOP3.LUT UR7, UR10, 0x10000, URZ, 0xfc, !UPT ;  /* 0x000100000a077892 */ /* 0x000fe4000f8efc3f */
[----:B------:R-:W-:Y:S02]  /*31c0*/  ULOP3.LUT UR8, UR16, 0x10000, URZ, 0xfc, !UPT ;  /* 0x0001000010087892 */ /* 0x000fe4000f8efc3f */
[----:B------:R-:W-:Y:S02]  /*31d0*/  ULEA UR7, UR23, UR7, 0xb ;  /* 0x0000000717077291 */ /* 0x000fe4000f8e583f */
[----:B------:R-:W-:Y:S01]  /*31e0*/  ULEA UR8, UR23, UR8, 0xa ;  /* 0x0000000817087291 */ /* 0x000fe2000f8e503f */
[----:B------:R-:W-:Y:S01]  /*31f0*/  UMOV UR17, 0x40000040 ;  /* 0x4000004000117882 */ /* 0x000fe20000000000 */
[----:B------:R-:W-:Y:S01]  /*3200*/  UMOV UR19, 0x40000040 ;  /* 0x4000004000137882 */ /* 0x000fe20000000000 */
[----:B------:R-:W-:Y:S02]  /*3210*/  UIADD3 UR6, UR6, 0x4, URZ ;  /* 0x0000000406067890 */ /* 0x000fe4000fffe03f */
[----:B------:R-:W-:-:S02]  /*3220*/  UMOV UR16, UR7 ;  /* 0x0000000700107c82 */ /* 0x000fc40008000000 */
[----:B------:R-:W-:Y:S02]  /*3230*/  UMOV UR18, UR8 ;  /* 0x0000000800127c82 */ /* 0x000fe40008000000 */
[----:B------:R-:W-:Y:S01]  /*3240*/  QGMMA.64x128x32.F32.E5M2.E5M2 R88, gdesc[UR16], R88, UP0 ;  /* 0x01e00000105879f3 */ /* 0x000fe2000bf03858 */
[----:B------:R-:W-:Y:S01]  /*3250*/  UIADD3 UR16, UR7, 0x400, URZ ;  /* 0x0000040007107890 */ /* 0x000fe2000fffe03f */
[----:B------:R-:W-:-:S10]  /*3260*/  UMOV UR17, 0x40000040 ;  /* 0x4000004000117882 */ /* 0x000fd40000000000 */
[----:B------:R-:W-:Y:S01]  /*3270*/  QGMMA.64x128x32.F32.E5M2.E5M2 R24, gdesc[UR16], R24, UP0 ;  /* 0x01e00000101879f3 */ /* 0x000fe2000bf03818 */
[----:B------:R-:W-:Y:S02]  /*3280*/  UIADD3 UR16, UR7, 0x2, URZ ;  /* 0x0000000207107890 */ /* 0x000fe4000fffe03f */
[----:B------:R-:W-:Y:S01]  /*3290*/  UIADD3 UR18, UR8, 0x2, URZ ;  /* 0x0000000208127890 */ /* 0x000fe2000fffe03f */
[----:B------:R-:W-:Y:S01]  /*32a0*/  UMOV UR17, 0x40000040 ;  /* 0x4000004000117882 */ /* 0x000fe20000000000 */
[----:B------:R-:W-:Y:S01]  /*32b0*/  UMOV UR19, 0x40000040 ;  /* 0x4000004000137882 */ /* 0x000fe20000000000 */
[----:B------:R-:W-:-:S06]  /*32c0*/  UISETP.NE.AND UP0, UPT, UR6, UR27, UPT ;  /* 0x0000001b0600728c */ /* 0x000fcc000bf05270 */
        /* <DEDUP_REMOVED lines=18> */
[----:B------:R-:W-:Y:S01]  /*33f0*/  UMOV UR17, 0x40000040 ;  /* 0x4000004000117882 */ /* 0x000fe20000000000 */
[----:B------:R-:W-:-:S06]  /*3400*/  USEL UR7, URZ, 0x1, UP0 ;  /* 0x000000013f077887 */ /* 0x000fcc0008000000 */
[----:B------:R-:W-:-:S03]  /*3410*/  ISETP.NE.AND P1, PT, RZ, UR7, PT ;  /* 0x00000007ff007c0c */ /* 0x000fc6000bf25270 */
[----:B------:R-:W-:Y:S03]  /*3420*/  QGMMA.64x128x32.F32.E5M2.E5M2 R24, gdesc[UR16], R24, gsb0 ;  /* 0x01e00000101879f3 */ /* 0x000fe60008003818 */
[----:B------:R-:W-:-:S07]  /*3430*/  WARPGROUP.DEPBAR.LE gsb0, 0x1 ;  /* 0x00008000000079c5 */ /* 0x000fce0000010100 */
[----:B------:R-:W-:Y:S05]  /*3440*/  @!P1 BRA `(.L_x_28) ;  /* 0x0000000c00709947 */ /* 0x000fea0003800000 */
[----:B------:R-:W-:Y:S02]  /*3450*/  WARPGROUP.DEPBAR.LE gsb0, 0x0 ;  /* 0x00008000000079c5 */ /* 0x000fe40000010000 */
[----:B-----5:R-:W-:-:S01]  /*3460*/  FADD R227, R89, R227 ;  /* 0x000000e359e37221 */ /* 0x020fc20000000000 */
[----:B------:R-:W-:Y:S01]  /*3470*/  FADD R226, R90, R226 ;  /* 0x000000e25ae27221 */ /* 0x000fe20000000000 */
[----:B------:R-:W-:-:S01]  /*3480*/  FADD R225, R91, R225 ;  /* 0x000000e15be17221 */ /* 0x000fc20000000000 */
[----:B------:R-:W-:Y:S01]  /*3490*/  FADD R224, R92, R224 ;  /* 0x000000e05ce07221 */ /* 0x000fe20000000000 */
[----:B------:R-:W-:-:S01]  /*34a0*/  FADD R223, R93, R223 ;  /* 0x000000df5ddf7221 */ /* 0x000fc20000000000 */
[----:B------:R2:W-:Y:S01]  /*34b0*/  STL [R1+0x84], R227 ;  /* 0x000084e301007387 */ /* 0x0005e20000100800 */
[----:B------:R-:W-:-:S01]  /*34c0*/  FADD R222, R94, R222 ;  /* 0x000000de5ede7221 */ /* 0x000fc20000000000 */
[----:B------:R-:W-:Y:S01]  /*34d0*/  FADD R221, R95, R221 ;  /* 0x000000dd5fdd7221 */ /* 0x000fe20000000000 */
[----:B------:R-:W-:-:S01]  /*34e0*/  FADD R220, R96, R220 ;  /* 0x000000dc60dc7221 */ /* 0x000fc20000000000 */
[----:B------:R-:W-:Y:S01]  /*34f0*/  FADD R219, R97, R219 ;  /* 0x000000db61db7221 */ /* 0x000fe20000000000 */
[----:B------:R-:W-:-:S01]  /*3500*/  FADD R218, R98, R218 ;  /* 0x000000da62da7221 */ /* 0x000fc20000000000 */
[----:B------:R-:W-:Y:S01]  /*3510*/  FADD R217, R99, R217 ;  /* 0x000000d963d97221 */ /* 0x000fe20000000000 */
[----:B------:R-:W-:-:S01]  /*3520*/  FADD R216, R100, R216 ;  /* 0x000000d864d87221 */ /* 0x000fc20000000000 */
[----:B------:R-:W-:Y:S01]  /*3530*/  FADD R215, R101, R215 ;  /* 0x000000d765d77221 */ /* 0x000fe20000000000 */
[----:B------:R-:W-:-:S01]  /*3540*/  FADD R214, R102, R214 ;  /* 0x000000d666d67221 */ /* 0x000fc20000000000 */
[----:B--2---:R-:W2:Y:S01]  /*3550*/  LDL.LU R227, [R1+0x28] ;  /* 0x0000280001e37983 */ /* 0x004ea20000300800 */
[----:B------:R-:W-:-:S01]  /*3560*/  FADD R213, R103, R213 ;  /* 0x000000d567d57221 */ /* 0x000fc20000000000 */
[----:B------:R-:W-:Y:S01]  /*3570*/  FADD R212, R104, R212 ;  /* 0x000000d468d47221 */ /* 0x000fe20000000000 */
[----:B------:R-:W-:-:S01]  /*3580*/  FADD R211, R105, R211 ;  /* 0x000000d369d37221 */ /* 0x000fc20000000000 */
[----:B------:R3:W-:Y:S01]  /*3590*/  STL [R1+0x88], R226 ;  /* 0x000088e201007387 */ /* 0x0007e20000100800 */
[----:B------:R-:W-:-:S03]  /*35a0*/  FADD R228, R88, R228 ;  /* 0x000000e458e47221 */ /* 0x000fc60000000000 */
[----:B---3--:R-:W3:Y:S04]  /*35b0*/  LDL.LU R226, [R1+0x24] ;  /* 0x0000240001e27983 */ /* 0x008ee80000300800 */
[----:B------:R4:W-:Y:S04]  /*35c0*/  STL [R1+0x8c], R225 ;  /* 0x00008ce101007387 */ /* 0x0009e80000100800 */
[----:B----4-:R-:W4:Y:S04]  /*35d0*/  LDL.LU R225, [R1+0x20] ;  /* 0x0000200001e17983 */ /* 0x010f280000300800 */
[----:B------:R0:W-:Y:S04]  /*35e0*/  STL [R1+0x90], R224 ;  /* 0x000090e001007387 */ /* 0x0001e80000100800 */
[----:B0-----:R-:W4:Y:S04]  /*35f0*/  LDL.LU R224, [R1+0x1c] ;  /* 0x00001c0001e07983 */ /* 0x001f280000300800 */
        /* <DEDUP_REMOVED lines=13> */
[----:B0-----:R-:W4:Y:S04]  /*36d0*/  LDL.LU R217, [R1] ;  /* 0x0000000001d97983 */ /* 0x001f280000300800 */
[----:B------:R-:W-:Y:S04]  /*36e0*/  STL [R1+0xb0], R216 ;  /* 0x0000b0d801007387 */ /* 0x000fe80000100800 */
[----:B------:R-:W-:Y:S04]  /*36f0*/  STL [R1+0xb4], R215 ;  /* 0x0000b4d701007387 */ /* 0x000fe80000100800 */
[----:B------:R-:W-:Y:S04]  /*3700*/  STL [R1+0xb8], R214 ;  /* 0x0000b8d601007387 */ /* 0x000fe80000100800 */
[----:B------:R-:W-:Y:S04]  /*3710*/  STL [R1+0xbc], R213 ;  /* 0x0000bcd501007387 */ /* 0x000fe80000100800 */
[----:B------:R-:W-:Y:S04]  /*3720*/  STL [R1+0xc0], R212 ;  /* 0x0000c0d401007387 */ /* 0x000fe80000100800 */
[----:B------:R0:W-:Y:S01]  /*3730*/  STL [R1+0xc4], R211 ;  /* 0x0000c4d301007387 */ /* 0x0001e20000100800 */
[----:B--2---:R-:W-:-:S01]  /*3740*/  FADD R227, R70, R227 ;  /* 0x000000e346e37221 */ /* 0x004fc20000000000 */
[----:B---3--:R-:W-:Y:S01]  /*3750*/  FADD R226, R69, R226 ;  /* 0x000000e245e27221 */ /* 0x008fe20000000000 */
[----:B----4-:R-:W-:-:S01]  /*3760*/  FADD R225, R68, R225 ;  /* 0x000000e144e17221 */ /* 0x010fc20000000000 */
[----:B------:R-:W-:Y:S01]  /*3770*/  FADD R224, R67, R224 ;  /* 0x000000e043e07221 */ /* 0x000fe20000000000 */
[----:B------:R-:W-:-:S01]  /*3780*/  FADD R223, R66, R223 ;  /* 0x000000df42df7221 */ /* 0x000fc20000000000 */
[----:B------:R-:W-:Y:S01]  /*3790*/  FADD R222, R65, R222 ;  /* 0x000000de41de7221 */ /* 0x000fe20000000000 */
[----:B------:R-:W-:-:S01]  /*37a0*/  FADD R221, R64, R221 ;  /* 0x000000dd40dd7221 */ /* 0x000fc20000000000 */
[----:B------:R-:W-:Y:S01]  /*37b0*/  FADD R220, R63, R220 ;  /* 0x000000dc3fdc7221 */ /* 0x000fe20000000000 */
[----:B------:R-:W-:-:S01]  /*37c0*/  FADD R219, R62, R219 ;  /* 0x000000db3edb7221 */ /* 0x000fc20000000000 */
[----:B------:R-:W-:Y:S01]  /*37d0*/  FADD R218, R61, R218 ;  /* 0x000000da3dda7221 */ /* 0x000fe20000000000 */
[----:B------:R-:W-:-:S05]  /*37e0*/  FADD R217, R60, R217 ;  /* 0x000000d93cd97221 */ /* 0x000fca0000000000 */
[----:B------:R2:W-:Y:S04]  /*37f0*/  STL [R1], R217 ;  /* 0x000000d901007387 */ /* 0x0005e80000100800 */
[----:B------:R3:W-:Y:S04]  /*3800*/  STL [R1+0x4], R218 ;  /* 0x000004da01007387 */ /* 0x0007e80000100800 */
[----:B------:R4:W-:Y:S04]  /*3810*/  STL [R1+0x8], R219 ;  /* 0x000008db01007387 */ /* 0x0009e80000100800 */
[----:B------:R1:W-:Y:S04]  /*3820*/  STL [R1+0xc], R220 ;  /* 0x00000cdc01007387 */ /* 0x0003e80000100800 */
[----:B------:R1:W-:Y:S04]  /*3830*/  STL [R1+0x10], R221 ;  /* 0x000010dd01007387 */ /* 0x0003e80000100800 */
[----:B------:R1:W-:Y:S04]  /*3840*/  STL [R1+0x14], R222 ;  /* 0x000014de01007387 */ /* 0x0003e80000100800 */
[----:B------:R1:W-:Y:S04]  /*3850*/  STL [R1+0x18], R223 ;  /* 0x000018df01007387 */ /* 0x0003e80000100800 */
[----:B------:R1:W-:Y:S04]  /*3860*/  STL [R1+0x1c], R224 ;  /* 0x00001ce001007387 */ /* 0x0003e80000100800 */
[----:B0-----:R-:W4:Y:S04]  /*3870*/  LDL.LU R211, [R1+0x2c] ;  /* 0x00002c0001d37983 */ /* 0x001f280000300800 */
[----:B------:R0:W-:Y:S04]  /*3880*/  STL [R1+0x20], R225 ;  /* 0x000020e101007387 */ /* 0x0001e80000100800 */
[----:B------:R-:W4:Y:S04]  /*3890*/  LDL.LU R212, [R1+0x30] ;  /* 0x0000300001d47983 */ /* 0x000f280000300800 */
[----:B------:R0:W-:Y:S04]  /*38a0*/  STL [R1+0x24], R226 ;  /* 0x000024e201007387 */ /* 0x0001e80000100800 */
[----:B------:R-:W4:Y:S04]  /*38b0*/  LDL.LU R213, [R1+0x34] ;  /* 0x0000340001d57983 */ /* 0x000f280000300800 */
[----:B------:R0:W-:Y:S04]  /*38c0*/  STL [R1+0x28], R227 ;  /* 0x000028e301007387 */ /* 0x0001e80000100800 */
[----:B------:R-:W4:Y:S04]  /*38d0*/  LDL.LU R214, [R1+0x38] ;  /* 0x0000380001d67983 */ /* 0x000f280000300800 */
[----:B------:R-:W4:Y:S04]  /*38e0*/  LDL.LU R215, [R1+0x3c] ;  /* 0x00003c0001d77983 */ /* 0x000f280000300800 */
[----:B------:R-:W4:Y:S04]  /*38f0*/  LDL.LU R216, [R1+0x40] ;  /* 0x0000400001d87983 */ /* 0x000f280000300800 */
[----:B--2---:R-:W2:Y:S04]  /*3900*/  LDL.LU R217, [R1+0x44] ;  /* 0x0000440001d97983 */ /* 0x004ea80000300800 */
[----:B---3--:R-:W3:Y:S04]  /*3910*/  LDL.LU R218, [R1+0x48] ;  /* 0x0000480001da7983 */ /* 0x008ee80000300800 */
[----:B----4-:R-:W4:Y:S04]  /*3920*/  LDL.LU R219, [R1+0x4c] ;  /* 0x00004c0001db7983 */ /* 0x010f280000300800 */
[----:B-1----:R-:W4:Y:S04]  /*3930*/  LDL.LU R220, [R1+0x50] ;  /* 0x0000500001dc7983 */ /* 0x002f280000300800 */
[----:B------:R-:W4:Y:S04]  /*3940*/  LDL.LU R221, [R1+0x54] ;  /* 0x0000540001dd7983 */ /* 0x000f280000300800 */
[----:B------:R-:W4:Y:S04]  /*3950*/  LDL.LU R222, [R1+0x58] ;  /* 0x0000580001de7983 */ /* 0x000f280000300800 */
[----:B------:R-:W4:Y:S04]  /*3960*/  LDL.LU R223, [R1+0x5c] ;  /* 0x00005c0001df7983 */ /* 0x000f280000300800 */
[----:B------:R-:W4:Y:S04]  /*3970*/  LDL.LU R224, [R1+0x60] ;  /* 0x0000600001e07983 */ /* 0x000f280000300800 */
[----:B0-----:R-:W4:Y:S04]  /*3980*/  LDL.LU R225, [R1+0x64] ;  /* 0x0000640001e17983 */ /* 0x001f280000300800 */
[----:B------:R-:W4:Y:S04]  /*3990*/  LDL.LU R226, [R1+0x68] ;  /* 0x0000680001e27983 */ /* 0x000f280000300800 */
[----:B------:R-:W4:Y:S01]  /*39a0*/  LDL.LU R227, [R1+0x6c] ;  /* 0x00006c0001e37983 */ /* 0x000f220000300800 */
[----:B------:R-:W-:-:S05]  /*39b0*/  FADD R211, R71, R211 ;  /* 0x000000d347d37221 */ /* 0x000fca0000000000 */
[----:B------:R0:W-:Y:S01]  /*39c0*/  STL [R1+0x2c], R211 ;  /* 0x00002cd301007387 */ /* 0x0001e20000100800 */
[----:B------:R-:W-:-:S03]  /*39d0*/  FADD R212, R72, R212 ;  /* 0x000000d448d47221 */ /* 0x000fc60000000000 */
[----:B0-----:R0:W5:Y:S01]  /*39e0*/  LDL.LU R211, [R1+0xc4] ;  /* 0x0000c40001d37983 */ /* 0x0011620000300800 */
[----:B------:R-:W-:-:S03]  /*39f0*/  FADD R213, R73, R213 ;  /* 0x000000d549d57221 */ /* 0x000fc60000000000 */
[----:B------:R1:W-:Y:S01]  /*3a00*/  STL [R1+0x30], R212 ;  /* 0x000030d401007387 */ /* 0x0003e20000100800 */
[----:B------:R-:W-:-:S01]  /*3a10*/  FADD R214, R74, R214 ;  /* 0x000000d64ad67221 */ /* 0x000fc20000000000 */
[----:B------:R-:W-:Y:S02]  /*3a20*/  FADD R215, R75, R215 ;  /* 0x000000d74bd77221 */ /* 0x000fe40000000000 */
[----:B-1----:R0:W5:Y:S01]  /*3a30*/  LDL.LU R212, [R1+0xc0] ;  /* 0x0000c00001d47983 */ /* 0x0021620000300800 */
[----:B------:R-:W-:-:S03]  /*3a40*/  FADD R216, R76, R216 ;  /* 0x000000d84cd87221 */ /* 0x000fc60000000000 */
[----:B------:R1:W-:Y:S01]  /*3a50*/  STL [R1+0x34], R213 ;  /* 0x000034d501007387 */ /* 0x0003e20000100800 */
[----:B--2---:R-:W-:-:S03]  /*3a60*/  FADD R217, R77, R217 ;  /* 0x000000d94dd97221 */ /* 0x004fc60000000000 */
[----:B-1----:R0:W5:Y:S01]  /*3a70*/  LDL.LU R213, [R1+0xbc] ;  /* 0x0000bc0001d57983 */ /* 0x0021620000300800 */
[----:B---3--:R-:W-:-:S03]  /*3a80*/  FADD R218, R78, R218 ;  /* 0x000000da4eda7221 */ /* 0x008fc60000000000 */
[----:B------:R1:W-:Y:S01]  /*3a90*/  STL [R1+0x38], R214 ;  /* 0x000038d601007387 */ /* 0x0003e20000100800 */
[----:B----4-:R-:W-:-:S01]  /*3aa0*/  FADD R219, R79, R219 ;  /* 0x000000db4fdb7221 */ /* 0x010fc20000000000 */
[----:B------:R-:W-:Y:S02]  /*3ab0*/  FADD R220, R80, R220 ;  /* 0x000000dc50dc7221 */ /* 0x000fe40000000000 */
[----:B-1----:R0:W5:Y:S04]  /*3ac0*/  LDL.LU R214, [R1+0xb8] ;  /* 0x0000b80001d67983 */ /* 0x0021680000300800 */
[----:B------:R1:W-:Y:S01]  /*3ad0*/  STL [R1+0x3c], R215 ;  /* 0x00003cd701007387 */ /* 0x0003e20000100800 */
[----:B------:R-:W-:-:S01]  /*3ae0*/  FADD R221, R81, R221 ;  /* 0x000000dd51dd7221 */ /* 0x000fc20000000000 */
[----:B------:R-:W-:-:S02]  /*3af0*/  FADD R222, R82, R222 ;  /* 0x000000de52de7221 */ /* 0x000fc40000000000 */
[----:B-1----:R0:W5:Y:S04]  /*3b00*/  LDL.LU R215, [R1+0xb4] ;  /* 0x0000b40001d77983 */ /* 0x0021680000300800 */
[----:B------:R1:W-:Y:S01]  /*3b10*/  STL [R1+0x40], R216 ;  /* 0x000040d801007387 */ /* 0x0003e20000100800 */
[----:B------:R-:W-:-:S03]  /*3b20*/  FADD R223, R83, R223 ;  /* 0x000000df53df7221 */ /* 0x000fc60000000000 */
        /* <DEDUP_REMOVED lines=13> */
[----:B------:R1:W-:Y:S04]  /*3c00*/  STL [R1+0x54], R221 ;  /* 0x000054dd01007387 */ /* 0x0003e80000100800 */
        /* <DEDUP_REMOVED lines=12> */
[----:B-1----:R0:W5:Y:S01]  /*3cd0*/  LDL.LU R227, [R1+0x84] ;  /* 0x0000840001e37983 */ /* 0x0021620000300800 */
        /* <DEDUP_REMOVED lines=82> */
[----:B0-----:R-:W-:-:S06]  /*4200*/  UMOV UR6, URZ ;  /* 0x0000003f00067c82 */ /* 0x001fcc0008000000 */
.L_x_28:
[----:B------:R-:W-:Y:S05]  /*4210*/  @!P2 BRA `(.L_x_29) ;  /* 0x000000000004a947 */ /* 0x000fea0003800000 */
[----:B------:R-:W-:Y:S01]  /*4220*/  BPT.TRAP 0x1 ;  /* 0x000000040000795c */ /* 0x000fe20000300000 */
.L_x_29:
[----:B-----5:R2:W-:Y:S04]  /*4230*/  STL [R1+0x84], R0 ;  /* 0x0000840001007387 */ /* 0x0205e80000100800 */
[----:B--2---:R-:W2:Y:S01]  /*4240*/  LDL R0, [R1+0x70] ;  /* 0x0000700001007983 */ /* 0x004ea20000100800 */
[----:B-1----:R-:W-:-:S05]  /*4250*/  IMAD.U32 R229, RZ, RZ, UR25 ;  /* 0x00000019ffe57e24 */ /* 0x002fca000f8e00ff */
[----:B------:R-:W-:-:S05]  /*4260*/  @P0 LEA R229, R229, UR11, 0x3 ;  /* 0x0000000be5e50c11 */ /* 0x000fca000f8e18ff */
[----:B------:R-:W-:Y:S01]  /*4270*/  @P0 VIADD R229, R229, 0x20 ;  /* 0x00000020e5e50836 */ /* 0x000fe20000000000 */
[----:B------:R-:W-:-:S06]  /*4280*/  UISETP.GT.U32.AND UP0, UPT, UR13, 0x1, UPT ;  /* 0x000000010d00788c */ /* 0x000fcc000bf04070 */
[----:B------:R-:W-:Y:S02]  /*4290*/  PLOP3.LUT P1, PT, PT, PT, UP0, 0x80, 0x0 ;  /* 0x000000000000781c */ /* 0x000fe40003f2f008 */
[----:B--2---:R-:W-:Y:S02]  /*42a0*/  @P0 PRMT R229, R0, 0x654, R229 ;  /* 0x0000065400e50816 */ /* 0x004fe400000000e5 */
[----:B------:R1:W5:Y:S02]  /*42b0*/  LDL.LU R0, [R1+0x84] ;  /* 0x0000840001007983 */ /* 0x0003640000300800 */
[----:B------:R1:W-:Y:S07]  /*42c0*/  @P0 SYNCS.ARRIVE.TRANS64.RED.A1T0 RZ, [R229+URZ], RZ ;  /* 0x000000ffe5ff09a7 */ /* 0x0003ee000810043f */
[----:B------:R-:W-:Y:S05]  /*42d0*/  @P1 BRA `(.L_x_30) ;  /* 0x0000000000041947 */ /* 0x000fea0003800000 */
[----:B------:R-:W-:Y:S01]  /*42e0*/  BPT.TRAP 0x1 ;  /* 0x000000040000795c */ /* 0x000fe20000300000 */
.L_x_30:
[----:B------:R-:W-:Y:S02]  /*42f0*/  UISETP.GT.AND UP2, UPT, UR26, 0x1, UPT ;  /* 0x000000011a00788c */ /* 0x000fe4000bf44270 */
[----:B------:R-:W-:Y:S02]  /*4300*/  UIADD3 UR23, UR23, 0x1, URZ ;  /* 0x0000000117177890 */ /* 0x000fe4000fffe03f */
[----:B------:R-:W-:Y:S02]  /*4310*/  UIADD3 UR25, UR25, 0x1, URZ ;  /* 0x0000000119197890 */ /* 0x000fe4000fffe03f */
[----:B------:R-:W-:Y:S01]  /*4320*/  PLOP3.LUT P1, PT, PT, PT, UP2, 0x80, 0x0 ;  /* 0x000000000000781c */ /* 0x000fe20003f2f028 */
[----:B------:R-:W-:Y:S02]  /*4330*/  UISETP.NE.AND UP0, UPT, UR23, 0x4, UPT ;  /* 0x000000041700788c */ /* 0x000fe4000bf05270 */
[----:B------:R-:W-:Y:S02]  /*4340*/  UIADD3 UR16, UR26, -0x1, URZ ;  /* 0xffffffff1a107890 */ /* 0x000fe4000fffe03f */
[----:B------:R-:W-:-:S02]  /*4350*/  USEL UR8, URZ, 0x1, UP0 ;  /* 0x000000013f087887 */ /* 0x000fc40008000000 */
[----:B------:R-:W-:Y:S02]  /*4360*/  UISETP.NE.AND UP1, UPT, UR25, 0x4, UPT ;  /* 0x000000041900788c */ /* 0x000fe4000bf25270 */
[----:B------:R-:W-:Y:S02]  /*4370*/  ULOP3.LUT UR24, UR24, UR8, URZ, 0x3c, !UPT ;  /* 0x0000000818187292 */ /* 0x000fe4000f8e3c3f */
[----:B------:R-:W-:Y:S02]  /*4380*/  USEL UR23, UR23, URZ, UP0 ;  /* 0x0000003f17177287 */ /* 0x000fe40008000000 */
[----:B------:R-:W-:Y:S01]  /*4390*/  USEL UR25, UR25, URZ, UP1 ;  /* 0x0000003f19197287 */ /* 0x000fe20008800000 */
[----:B------:R-:W-:Y:S01]  /*43a0*/  UMOV UR8, 0x1 ;  /* 0x0000000100087882 */ /* 0x000fe20000000000 */
[----:B------:R-:W-:Y:S01]  /*43b0*/  UMOV UR26, UR16 ;  /* 0x00000010001a7c82 */ /* 0x000fe20008000000 */
[----:B------:R-:W-:Y:S09]  /*43c0*/  @P1 BRA `(.L_x_31) ;  /* 0xffffffec001c1947 */ /* 0x000ff2000383ffff */
.L_x_23:
[----:B------:R-:W-:-:S04]  /*43d0*/  UISETP.NE.AND UP0, UPT, UR6, URZ, UPT ;  /* 0x0000003f0600728c */ /* 0x000fc8000bf05270 */
[----:B------:R-:W-:-:S06]  /*43e0*/  USEL UR6, URZ, 0x1, !UP0 ;  /* 0x000000013f067887 */ /* 0x000fcc000c000000 */
[----:B------:R-:W-:-:S13]  /*43f0*/  ISETP.NE.AND P1, PT, RZ, UR6, PT ;  /* 0x00000006ff007c0c */ /* 0x000fda000bf25270 */
[----:B------:R-:W-:Y:S05]  /*4400*/  @!P1 BRA `(.L_x_32) ;  /* 0x0000000c00c49947 */ /* 0x000fea0003800000 */
[----:B------:R-:W-:Y:S02]  /*4410*/  WARPGROUP.DEPBAR.LE gsb0, 0x0 ;  /* 0x00008000000079c5 */ /* 0x000fe40000010000 */
[----:B-----5:R-:W-:Y:S01]  /*4420*/  FADD R227, R89, R227 ;  /* 0x000000e359e37221 */ /* 0x020fe20000000000 */
[----:B------:R-:W-:-:S04]  /*4430*/  FADD R228, R88, R228 ;  /* 0x000000e458e47221 */ /* 0x000fc80000000000 */
[----:B------:R2:W-:Y:S04]  /*4440*/  STL [R1+0x84], R227 ;  /* 0x000084e301007387 */ /* 0x0005e80000100800 */
[----:B--2---:R-:W2:Y:S04]  /*4450*/  LDL.LU R227, [R1+0x6c] ;  /* 0x00006c0001e37983 */ /* 0x004ea80000300800 */
[----:B--2---:R2:W-:Y:S04]  /*4460*/  STL [R1+0x88], R227 ;  /* 0x000088e301007387 */ /* 0x0045e80000100800 */
        /* <DEDUP_REMOVED lines=52> */
[----:B--2---:R-:W2:Y:S01]  /*47b0*/  LDL.LU R227, [R1] ;  /* 0x0000000001e37983 */ /* 0x004ea20000300800 */
[----:B------:R-:W-:Y:S01]  /*47c0*/  FADD R226, R90, R226 ;  /* 0x000000e25ae27221 */ /* 0x000fe20000000000 */
        /* <DEDUP_REMOVED lines=97> */
[----:B--2---:R-:W-:-:S05]  /*4de0*/  FADD R227, R60, R227 ;  /* 0x000000e33ce37221 */ /* 0x004fca0000000000 */
[----:B------:R2:W-:Y:S04]  /*4df0*/  STL [R1], R227 ;  /* 0x000000e301007387 */ /* 0x0005e80000100800 */
[----:B--2---:R-:W2:Y:S02]  /*4e00*/  LDL.LU R227, [R1+0xf0] ;  /* 0x0000f00001e37983 */ /* 0x004ea40000300800 */
[----:B--2---:R-:W-:-:S05]  /*4e10*/  FADD R227, R61, R227 ;  /* 0x000000e33de37221 */ /* 0x004fca0000000000 */
[----:B------:R2:W-:Y:S04]  /*4e20*/  STL [R1+0x4], R227 ;  /* 0x000004e301007387 */ /* 0x0005e80000100800 */
        /* <DEDUP_REMOVED lines=78> */
[----:B--2---:R2:W5:Y:S02]  /*5310*/  LDL.LU R227, [R1+0x84] ;  /* 0x0000840001e37983 */ /* 0x0045640000300800 */
.L_x_32:
[----:B------:R-:W-:Y:S02]  /*5320*/  WARPGROUP.DEPBAR.LE gsb0, 0x0 ;  /* 0x00008000000079c5 */ /* 0x000fe40000010000 */
[----:B------:R-:W3:Y:S02]  /*5330*/  LDC R24, c[0x0][0x28c] ;  /* 0x0000a300ff187b82 */ /* 0x000ee40000000800 */
[----:B---3--:R-:W-:-:S13]  /*5340*/  ISETP.GE.AND P1, PT, R24, 0x1, PT ;  /* 0x000000011800780c */ /* 0x008fda0003f26270 */
[----:B------:R-:W-:Y:S05]  /*5350*/  @!P1 BRA `(.L_x_33) ;  /* 0x0000000000589947 */ /* 0x000fea0003800000 */
[----:B------:R-:W-:-:S06]  /*5360*/  UISETP.NE.AND UP0, UPT, UR22, 0x3, UPT ;  /* 0x000000031600788c */ /* 0x000fcc000bf05270 */
[----:B------:R-:W-:-:S13]  /*5370*/  PLOP3.LUT P1, PT, PT, PT, UP0, 0x80, 0x0 ;  /* 0x000000000000781c */ /* 0x000fda0003f2f008 */
[----:B------:R-:W-:Y:S05]  /*5380*/  @!P1 BRA `(.L_x_34) ;  /* 0x0000000000049947 */ /* 0x000fea0003800000 */
[----:B------:R-:W-:Y:S01]  /*5390*/  BPT.TRAP 0x1 ;  /* 0x000000040000795c */ /* 0x000fe20000300000 */
.L_x_34:
[----:B-----5:R3:W-:Y:S04]  /*53a0*/  STL [R1+0x84], R0 ;  /* 0x0000840001007387 */ /* 0x0207e80000100800 */
[----:B---3--:R-:W3:Y:S01]  /*53b0*/  LDL R0, [R1+0x70] ;  /* 0x0000700001007983 */ /* 0x008ee20000100800 */
[----:B------:R-:W-:Y:S01]  /*53c0*/  VOTEU.ANY UP0, P0 ;  /* 0x00000000003f7886 */ /* 0x000fe20000000100 */
[----:B------:R-:W-:Y:S01]  /*53d0*/  UISETP.LT.AND UP1, UPT, UR9, 0x1, UPT ;  /* 0x000000010900788c */ /* 0x000fe2000bf21270 */
[----:B------:R-:W-:-:S03]  /*53e0*/  IMAD.U32 R25, RZ, RZ, UR11 ;  /* 0x0000000bff197e24 */ /* 0x000fc6000f8e00ff */
[----:B------:R-:W-:-:S04]  /*53f0*/  @UP0 USEL UR6, UR9, 0x1, UP1 ;  /* 0x0000000109060887 */ /* 0x000fc80008800000 */
[----:B------:R-:W-:-:S06]  /*5400*/  @UP0 UIADD3 UR6, UR5, UR9, -UR6 ;  /* 0x0000000905060290 */ /* 0x000fcc000fffe806 */
[----:B------:R-:W-:-:S04]  /*5410*/  IMAD.U32 R24, RZ, RZ, UR6 ;  /* 0x00000006ff187e24 */ /* 0x000fc8000f8e00ff */
[----:B------:R-:W-:-:S05]  /*5420*/  @P0 IMAD.SHL.U32 R24, R24, 0x8, RZ ;  /* 0x0000000818180824 */ /* 0x000fca00078e00ff */
[----:B------:R-:W-:-:S04]  /*5430*/  @P0 LOP3.LUT R24, R24, 0x18, RZ, 0xc0, !PT ;  /* 0x0000001818180812 */ /* 0x000fc800078ec0ff */
[----:B------:R-:W-:-:S04]  /*5440*/  @P0 IADD3 R24, R25, 0x20, R24 ;  /* 0x0000002019180810 */ /* 0x000fc80007ffe018 */
[----:B---3--:R-:W-:Y:S02]  /*5450*/  @P0 PRMT R24, R0, 0x654, R24 ;  /* 0x0000065400180816 */ /* 0x008fe40000000018 */
[----:B------:R3:W5:Y:S01]  /*5460*/  LDL.LU R0, [R1+0x84] ;  /* 0x0000840001007983 */ /* 0x0007620000300800 */
[----:B------:R-:W-:Y:S01]  /*5470*/  UISETP.GT.U32.AND UP0, UPT, UR13, 0x1, UPT ;  /* 0x000000010d00788c */ /* 0x000fe2000bf04070 */
[----:B------:R3:W-:Y:S05]  /*5480*/  @P0 SYNCS.ARRIVE.TRANS64.RED.A1T0 RZ, [R24+URZ], RZ ;  /* 0x000000ff18ff09a7 */ /* 0x0007ea000810043f */
[----:B------:R-:W-:-:S13]  /*5490*/  PLOP3.LUT P1, PT, PT, PT, UP0, 0x80, 0x0 ;  /* 0x000000000000781c */ /* 0x000fda0003f2f008 */
[----:B---3--:R-:W-:Y:S05]  /*54a0*/  @P1 BRA `(.L_x_33) ;  /* 0x0000000000041947 */ /* 0x008fea0003800000 */
[----:B------:R-:W-:Y:S01]  /*54b0*/  BPT.TRAP 0x1 ;  /* 0x000000040000795c */ /* 0x000fe20000300000 */
.L_x_33:
[----:B------:R3:W-:Y:S01]  /*54c0*/  STL [R1+0x8c], R3 ;  /* 0x00008c0301007387 */ /* 0x0007e20000100800 */
[----:B------:R-:W4:Y:S01]  /*54d0*/  LDC R28, c[0x0][0x288] ;  /* 0x0000a200ff1c7b82 */ /* 0x000f220000000800 */
[----:B------:R-:W-:Y:S02]  /*54e0*/  ULDC UR6, c[0x0][0x284] ;  /* 0x0000a10000067ab9 */ /* 0x000fe40000000800 */
[----:B---3--:R-:W3:Y:S04]  /*54f0*/  LDL.LU R3, [R1+0x7c] ;  /* 0x00007c0001037983 */ /* 0x008ee80000300800 */
[----:B------:R0:W-:Y:S04]  /*5500*/  STL [R1+0x88], R2 ;  /* 0x0000880201007387 */ /* 0x0001e80000100800 */
[----:B0-----:R-:W2:Y:S04]  /*5510*/  LDL.LU R2, [R1+0x80] ;  /* 0x0000800001027983 */ /* 0x001ea80000300800 */
[----:B-----5:R0:W-:Y:S02]  /*5520*/  STL [R1+0x84], R0 ;  /* 0x0000840001007387 */ /* 0x0201e40000100800 */
[----:B0-----:R-:W0:Y:S02]  /*5530*/  S2R R0, SR_TID.X ;  /* 0x0000000000007919 */ /* 0x001e240000002100 */
[----:B0-----:R-:W-:-:S02]  /*5540*/  SHF.R.U32.HI R24, RZ, 0x2, R0 ;  /* 0x00000002ff187819 */ /* 0x001fc40000011600 */
[----:B------:R-:W-:Y:S02]  /*5550*/  LOP3.LUT R26, R0, 0x60, RZ, 0xc0, !PT ;  /* 0x00000060001a7812 */ /* 0x000fe400078ec0ff */
[----:B------:R-:W-:Y:S02]  /*5560*/  SHF.R.U32.HI R27, RZ, 0x7, R0 ;  /* 0x00000007ff1b7819 */ /* 0x000fe40000011600 */
[----:B------:R-:W-:Y:S02]  /*5570*/  LOP3.LUT R25, R24, 0x7, RZ, 0xc0, !PT ;  /* 0x0000000718197812 */ /* 0x000fe400078ec0ff */
[----:B------:R-:W-:Y:S02]  /*5580*/  SHF.R.U32.HI R26, RZ, 0x1, R26 ;  /* 0x00000001ff1a7819 */ /* 0x000fe4000001161a */
[----:B------:R-:W-:Y:S02]  /*5590*/  LOP3.LUT R24, R27, 0x1, RZ, 0xc0, !PT ;  /* 0x000000011b187812 */ /* 0x000fe400078ec0ff */
[----:B------:R-:W-:Y:S01]  /*55a0*/  IADD3 R31, RZ, -R26, -R25 ;  /* 0x8000001aff1f7210 */ /* 0x000fe20007ffe819 */
[C---:B------:R-:W-:Y:S01]  /*55b0*/  IMAD.SHL.U32 R32, R0.reuse, 0x2, RZ ;  /* 0x0000000200207824 */ /* 0x040fe200078e00ff */
[----:B------:R-:W-:Y:S01]  /*55c0*/  LOP3.LUT R27, R0, 0x3, RZ, 0xc0, !PT ;  /* 0x00000003001b7812 */ /* 0x000fe200078ec0ff */
[----:B------:R-:W-:-:S02]  /*55d0*/  IMAD.SHL.U32 R30, R24, 0x40, RZ ;  /* 0x00000040181e7824 */ /* 0x000fc400078e00ff */
[----:B------:R-:W-:Y:S02]  /*55e0*/  IMAD R31, R24, -0x40, R31 ;  /* 0xffffffc0181f7824 */ /* 0x000fe400078e021f */
[----:B---3--:R-:W-:Y:S02]  /*55f0*/  IMAD.SHL.U32 R29, R3, 0x80, RZ ;  /* 0x00000080031d7824 */ /* 0x008fe400078e00ff */
[----:B------:R0:W5:Y:S01]  /*5600*/  LDL.LU R3, [R1+0x8c] ;  /* 0x00008c0001037983 */ /* 0x0001620000300800 */
[----:B------:R-:W-:Y:S01]  /*5610*/  LOP3.LUT R43, R30, 0x40, R25, 0xe2, !PT ;  /* 0x000000401e2b7812 */ /* 0x000fe200078ee219 */
[----:B----4-:R-:W-:Y:S01]  /*5620*/  IMAD R42, R27, -0x2, R28 ;  /* 0xfffffffe1b2a7824 */ /* 0x010fe200078e021c */
[----:B------:R-:W-:Y:S01]  /*5630*/  ISETP.GE.AND P1, PT, R29, R28, PT ;  /* 0x0000001c1d00720c */ /* 0x000fe20003f26270 */
[C---:B--2---:R-:W-:Y:S02]  /*5640*/  IMAD.SHL.U32 R24, R2.reuse, 0x100, RZ ;  /* 0x0000010002187824 */ /* 0x044fe400078e00ff */
[----:B------:R-:W-:-:S02]  /*5650*/  IMAD.WIDE R38, R2, 0x100, RZ ;  /* 0x0000010002267825 */ /* 0x000fc400078e02ff */
[----:B------:R0:W5:Y:S04]  /*5660*/  LDL.LU R2, [R1+0x88] ;  /* 0x0000880001027983 */ /* 0x0001680000300800 */
[----:B------:R0:W5:Y:S01]  /*5670*/  LDL.LU R0, [R1+0x84] ;  /* 0x0000840001007983 */ /* 0x0001620000300800 */
[----:B------:R-:W-:Y:S01]  /*5680*/  ISETP.GE.OR P1, PT, R24, UR6, P1 ;  /* 0x0000000618007c0c */ /* 0x000fe20008f26670 */
[----:B------:R-:W-:Y:S01]  /*5690*/  IMAD.IADD R42, R42, 0x1, -R29 ;  /* 0x000000012a2a7824 */ /* 0x000fe200078e0a1d */
[----:B------:R-:W-:Y:S01]  /*56a0*/  IADD3 R41, -R24, UR6, R31 ;  /* 0x0000000618297c10 */ /* 0x000fe2000fffe11f */
[----:B------:R-:W-:Y:S01]  /*56b0*/  IMAD.MOV.U32 R40, RZ, RZ, -0x1 ;  /* 0xffffffffff287424 */ /* 0x000fe200078e00ff */
[----:B------:R-:W-:Y:S02]  /*56c0*/  LOP3.LUT R43, R38, R43, R26, 0xfe, !PT ;  /* 0x0000002b262b7212 */ /* 0x000fe400078efe1a */
[----:B------:R-:W-:-:S07]  /*56d0*/  LOP3.LUT R32, R29, 0x6, R32, 0xf8, !PT ;  /* 0x000000061d207812 */ /* 0x000fce00078ef820 */
[----:B0-----:R-:W-:Y:S05]  /*56e0*/  @P1 BRA `(.L_x_35) ;  /* 0x00000090000c1947 */ /* 0x001fea0003800000 */
[----:B------:R-:W0:Y:S01]  /*56f0*/  LDC.64 R28, c[0x0][0x5c8] ;  /* 0x00017200ff1c7b82 */ /* 0x000e220000000a00 */
[----:B------:R-:W-:Y:S01]  /*5700*/  USHF.R.S32.HI UR7, URZ, 0x1f, UR12 ;  /* 0x0000001f3f077899 */ /* 0x000fe2000801140c */
[--C-:B------:R-:W-:Y:S01]  /*5710*/  SHF.R.S32.HI R33, RZ, 0x1f, R32.reuse ;  /* 0x0000001fff217819 */ /* 0x100fe20000011420 */
[----:B------:R-:W-:Y:S01]  /*5720*/  ULDC.64 UR10, c[0x0][0x5d0] ;  /* 0x00017400000a7ab9 */ /* 0x000fe20000000a00 */
[----:B------:R-:W-:Y:S01]  /*5730*/  BSSY B0, `(.L_x_35) ;  /* 0x00008fe000007945 */ /* 0x000fe20003800000 */
[----:B------:R-:W-:Y:S02]  /*5740*/  UIMAD UR6, UR7, UR10, URZ ;  /* 0x0000000a070672a4 */ /* 0x000fe4000f8e023f */
[----:B------:R-:W-:Y:S02]  /*5750*/  IMAD.U32 R27, RZ, RZ, UR10 ;  /* 0x0000000aff1b7e24 */ /* 0x000fe4000f8e00ff */
[----:B------:R-:W-:Y:S02]  /*5760*/  UIMAD UR6, UR12, UR11, UR6 ;  /* 0x0000000b0c0672a4 */ /* 0x000fe4000f8e0206 */
[----:B------:R-:W-:Y:S01]  /*5770*/  IMAD.WIDE.U32 R26, R27, UR12, R32 ;  /* 0x0000000c1b1a7c25 */ /* 0x000fe2000f8e0020 */
[----:B------:R-:W-:-:S03]  /*5780*/  ULDC.64 UR10, c[0x0][0x5c0] ;  /* 0x00017000000a7ab9 */ /* 0x000fc60000000a00 */
[----:B------:R-:W-:Y:S02]  /*5790*/  VIADD R27, R27, UR6 ;  /* 0x000000061b1b7c36 */ /* 0x000fe40008000000 */
[-C--:B0-----:R-:W-:Y:S01]  /*57a0*/  IMAD R24, R39, R28.reuse, RZ ;  /* 0x0000001c27187224 */ /* 0x081fe200078e02ff */
[----:B------:R-:W-:Y:S01]  /*57b0*/  SHF.L.U64.HI R34, R28, 0x3, R29 ;  /* 0x000000031c227819 */ /* 0x000fe2000001021d */
[----:B------:R-:W-:-:S04]  /*57c0*/  IMAD.WIDE.U32 R26, R43, R28, R26 ;  /* 0x0000001c2b1a7225 */ /* 0x000fc800078e001a */
[----:B------:R-:W-:Y:S01]  /*57d0*/  IMAD R25, R43, R29, R24 ;  /* 0x0000001d2b197224 */ /* 0x000fe200078e0218 */
[C---:B------:R-:W-:Y:S01]  /*57e0*/  LEA R30, P2, R28.reuse, R26, 0x7 ;  /* 0x0000001a1c1e7211 */ /* 0x040fe200078438ff */
[----:B------:R-:W-:Y:S01]  /*57f0*/  IMAD.SHL.U32 R31, R28, 0x8, RZ ;  /* 0x000000081c1f7824 */ /* 0x000fe200078e00ff */
[----:B------:R-:W-:Y:S01]  /*5800*/  IADD3 R24, P1, R26, UR10, RZ ;  /* 0x0000000a1a187c10 */ /* 0x000fe2000ff3e0ff */
[----:B------:R-:W-:-:S03]  /*5810*/  IMAD.IADD R27, R27, 0x1, R25 ;  /* 0x000000011b1b7824 */ /* 0x000fc600078e0219 */
[----:B------:R-:W-:Y:S02]  /*5820*/  IADD3 R26, P5, P6, R26, UR10, R31 ;  /* 0x0000000a1a1a7c10 */ /* 0x000fe4000febe01f */
[----:B------:R-:W-:Y:S02]  /*5830*/  LEA.HI.X R29, R28, R27, R29, 0x7, P2 ;  /* 0x0000001b1c1d7211 */ /* 0x000fe400010f3c1d */
[C---:B------:R-:W-:Y:S02]  /*5840*/  IADD3.X R25, R27.reuse, UR11, RZ, P1, !PT ;  /* 0x0000000b1b197c10 */ /* 0x040fe40008ffe4ff */
[----:B------:R-:W-:Y:S02]  /*5850*/  IADD3.X R27, R27, UR11, R34, P5, P6 ;  /* 0x0000000b1b1b7c10 */ /* 0x000fe4000afec422 */
[----:B------:R-:W-:Y:S02]  /*5860*/  FSETP.NEU.AND P5, PT, RZ, UR21, PT ;  /* 0x00000015ff007c0b */ /* 0x000fe4000bfad000 */
[----:B------:R-:W-:-:S02]  /*5870*/  IADD3 R28, P1, P2, R30, UR10, R31 ;  /* 0x0000000a1e1c7c10 */ /* 0x000fc4000fa3e01f */
[----:B------:R-:W-:-:S04]  /*5880*/  IADD3 R30, P3, R30, UR10, RZ ;  /* 0x0000000a1e1e7c10 */ /* 0x000fc8000ff7e0ff */
[C---:B------:R-:W-:Y:S02]  /*5890*/  IADD3.X R31, R29.reuse, UR11, RZ, P3, !PT ;  /* 0x0000000b1d1f7c10 */ /* 0x040fe40009ffe4ff */
[----:B------:R-:W-:-:S03]  /*58a0*/  IADD3.X R29, R29, UR11, R34, P1, P2 ;  /* 0x0000000b1d1d7c10 */ /* 0x000fc60008fe4422 */
[----:B------:R-:W-:Y:S05]  /*58b0*/  @!P5 BRA `(.L_x_36) ;  /* 0x0000006c0014d947 */ /* 0x000fea0003800000 */
[----:B------:R-:W-:Y:S01]  /*58c0*/  ULDC.64 UR10, c[0x0][0x5b8] ;  /* 0x00016e00000a7ab9 */ /* 0x000fe20000000a00 */
[----:B------:R-:W-:Y:S01]  /*58d0*/  ISETP.GE.AND P1, PT, R41, 0x1, PT ;  /* 0x000000012900780c */ /* 0x000fe20003f26270 */
[----:B------:R-:W-:Y:S02]  /*58e0*/  UIMAD UR6, UR7, UR10, URZ ;  /* 0x0000000a070672a4 */ /* 0x000fe4000f8e023f */
[----:B------:R-:W-:Y:S01]  /*58f0*/  IMAD.U32 R35, RZ, RZ, UR10 ;  /* 0x0000000aff237e24 */ /* 0x000fe2000f8e00ff */
[----:B------:R-:W-:Y:S01]  /*5900*/  BSSY B1, `(.L_x_37) ;  /* 0x0000010000017945 */ /* 0x000fe20003800000 */
[----:B------:R-:W-:Y:S01]  /*5910*/  ISETP.LT.OR P5, PT, R42, 0x1, !P1 ;  /* 0x000000012a00780c */ /* 0x000fe20004fa1670 */
[----:B------:R-:W-:Y:S02]  /*5920*/  UIMAD UR6, UR12, UR11, UR6 ;  /* 0x0000000b0c0672a4 */ /* 0x000fe4000f8e0206 */
[----:B------:R-:W-:Y:S01]  /*5930*/  IMAD.WIDE.U32 R32, R35, UR12, R32 ;  /* 0x0000000c23207c25 */ /* 0x000fe2000f8e0020 */
[----:B------:R-:W-:-:S03]  /*5940*/  ULDC.64 UR10, c[0x0][0x5a8] ;  /* 0x00016a00000a7ab9 */ /* 0x000fc60000000a00 */
[----:B------:R-:W-:Y:S02]  /*5950*/  IMAD.MOV.U32 R36, RZ, RZ, R32 ;  /* 0x000000ffff247224 */ /* 0x000fe400078e0020 */
[----:B------:R-:W-:Y:S01]  /*5960*/  VIADD R37, R33, UR6 ;  /* 0x0000000621257c36 */ /* 0x000fe20008000000 */
[----:B------:R-:W-:Y:S02]  /*5970*/  ULDC.64 UR6, c[0x0][0x5b0] ;  /* 0x00016c0000067ab9 */ /* 0x000fe40000000a00 */
[----:B------:R-:W-:Y:S02]  /*5980*/  IMAD R34, R39, UR6, RZ ;  /* 0x0000000627227c24 */ /* 0x000fe4000f8e02ff */
[----:B------:R-:W-:-:S04]  /*5990*/  IMAD.WIDE.U32 R32, R43, UR6, R36 ;  /* 0x000000062b207c25 */ /* 0x000fc8000f8e0024 */
[--C-:B------:R-:W-:Y:S01]  /*59a0*/  IMAD R35, R43, UR7, R34.reuse ;  /* 0x000000072b237c24 */ /* 0x100fe2000f8e0222 */
[----:B------:R-:W-:Y:S02]  /*59b0*/  IADD3 R32, P2, R32, UR10, RZ ;  /* 0x0000000a20207c10 */ /* 0x000fe4000ff5e0ff */
[----:B------:R-:W-:Y:S02]  /*59c0*/  PRMT R34, RZ, 0x7610, R34 ;  /* 0x00007610ff227816 */ /* 0x000fe40000000022 */
[----:B------:R-:W-:Y:S01]  /*59d0*/  IADD3.X R33, R33, UR11, R35, P2, !PT ;  /* 0x0000000b21217c10 */ /* 0x000fe200097fe423 */
[----:B------:R-:W-:Y:S08]  /*59e0*/  @P5 BRA `(.L_x_38) ;  /* 0x0000000000045947 */ /* 0x000ff00003800000 */
[----:B------:R0:W5:Y:S02]  /*59f0*/  LDG.E.U8 R34, desc[UR14][R32.64] ;  /* 0x0000000e20227981 */ /* 0x000164000c1e1100 */
.L_x_38:
[----:B------:R-:W-:Y:S05]  /*5a00*/  BSYNC B1 ;  /* 0x0000000000017941 */ /* 0x000fea0003800000 */
.L_x_37:
[----:B-----5:R-:W-:Y:S01]  /*5a10*/  LOP3.LUT R34, R34, 0xff, RZ, 0xc0, !PT ;  /* 0x000000ff22227812 */ /* 0x020fe200078ec0ff */
[----:B------:R-:W-:Y:S01]  /*5a20*/  BSSY B1, `(.L_x_39) ;  /* 0x000000b000017945 */ /* 0x000fe20003800000 */
[----:B------:R-:W-:Y:S02]  /*5a30*/  ISETP.LT.OR P3, PT, R42, 0x2, !P1 ;  /* 0x000000022a00780c */ /* 0x000fe40004f61670 */
[----:B------:R-:W-:-:S05]  /*5a40*/  F2FP.F16.E5M2.UNPACK_B R34, R34 ;  /* 0x00000022ff22723e */ /* 0x000fca00020004ff */
[----:B------:R-:W-:-:S05]  /*5a50*/  HADD2.F32 R34, -RZ, R34.H0_H0 ;  /* 0x20000022ff227230 */ /* 0x000fca0000004100 */
[----:B------:R-:W-:Y:S01]  /*5a60*/  FMUL R35, R34, UR21 ;  /* 0x0000001522237c20 */ /* 0x000fe20008400000 */
[----:B------:R-:W-:-:S03]  /*5a70*/  PRMT R34, RZ, 0x7610, R34 ;  /* 0x00007610ff227816 */ /* 0x000fc60000000022 */
[----:B------:R-:W-:-:S05]  /*5a80*/  FFMA R35, R228, UR20, R35 ;  /* 0x00000014e4237c23 */ /* 0x000fca0008000023 */
[----:B------:R-:W-:-:S05]  /*5a90*/  F2FP.SATFINITE.E5M2.F32.PACK_AB_MERGE_C R35, RZ, R35, RZ ;  /* 0x00000023ff23723e */ /* 0x000fca00048060ff */
[----:B------:R2:W-:Y:S01]  /*5aa0*/  @!P5 STG.E.U8 desc[UR14][R24.64], R35 ;  /* 0x000000231800d986 */ /* 0x0005e2000c10110e */
[----:B------:R-:W-:Y:S05]  /*5ab0*/  @P3 BRA `(.L_x_40) ;  /* 0x0000000000043947 */ /* 0x000fea0003800000 */
[----:B------:R3:W5:Y:S02]  /*5ac0*/  LDG.E.U8 R34, desc[UR14][R32.64+0x1] ;  /* 0x0000010e20227981 */ /* 0x000764000c1e1100 */
.L_x_40:
[----:B------:R-:W-:Y:S05]  /*5ad0*/  BSYNC B1 ;  /* 0x0000000000017941 */ /* 0x000fea0003800000 */
.L_x_39:
[----:B-----5:R-:W-:Y:S01]  /*5ae0*/  LOP3.LUT R34, R34, 0xff, RZ, 0xc0, !PT ;  /* 0x000000ff22227812 */ /* 0x020fe200078ec0ff */
[----:B------:R-:W-:Y:S01]  /*5af0*/  BSSY B1, `(.L_x_41) ;  /* 0x0000013000017945 */ /* 0x000fe20003800000 */
[----:B------:R-:W-:Y:S02]  /*5b00*/  IADD3 R45, P2, R43, 0x8, RZ ;  /* 0x000000082b2d7810 */ /* 0x000fe40007f5e0ff */
[----:B------:R-:W-:-:S03]  /*5b10*/  F2FP.F16.E5M2.UNPACK_B R34, R34 ;  /* 0x00000022ff22723e */ /* 0x000fc600020004ff */
[----:B--2---:R-:W-:Y:S01]  /*5b20*/  IMAD.X R35, RZ, RZ, R39, P2 ;  /* 0x000000ffff237224 */ /* 0x004fe200010e0627 */
[----:B------:R-:W-:Y:S01]  /*5b30*/  ISETP.GE.AND P2, PT, R41, 0x9, PT ;  /* 0x000000092900780c */ /* 0x000fe20003f46270 */
[----:B------:R-:W-:Y:S02]  /*5b40*/  HADD2.F32 R34, -RZ, R34.H0_H0 ;  /* 0x20000022ff227230 */ /* 0x000fe40000004100 */
[----:B------:R-:W-:Y:S01]  /*5b50*/  IMAD R46, R35, UR6, RZ ;  /* 0x00000006232e7c24 */ /* 0x000fe2000f8e02ff */
[----:B------:R-:W-:Y:S02]  /*5b60*/  ISETP.LT.OR P5, PT, R42, 0x1, !P2 ;  /* 0x000000012a00780c */ /* 0x000fe400057a1670 */
[----:B------:R-:W-:Y:S01]  /*5b70*/  FMUL R44, R34, UR21 ;  /* 0x00000015222c7c20 */ /* 0x000fe20008400000 */
[----:B------:R-:W-:-:S04]  /*5b80*/  IMAD.WIDE.U32 R34, R45, UR6, R36 ;  /* 0x000000062d227c25 */ /* 0x000fc8000f8e0024 */
[----:B------:R-:W-:Y:S01]  /*5b90*/  FFMA R44, R227, UR20, R44 ;  /* 0x00000014e32c7c23 */ /* 0x000fe2000800002c */
[----:B------:R-:W-:Y:S01]  /*5ba0*/  IMAD R45, R45, UR7, R46 ;  /* 0x000000072d2d7c24 */ /* 0x000fe2000f8e022e */
[----:B------:R-:W-:-:S03]  /*5bb0*/  IADD3 R34, P6, R34, UR10, RZ ;  /* 0x0000000a22227c10 */ /* 0x000fc6000ffde0ff */
[----:B------:R-:W-:Y:S02]  /*5bc0*/  F2FP.SATFINITE.E5M2.F32.PACK_AB_MERGE_C R47, RZ, R44, RZ ;  /* 0x0000002cff2f723e */ /* 0x000fe400048060ff */
[----:B------:R-:W-:Y:S02]  /*5bd0*/  IADD3.X R35, R35, UR11, R45, P6, !PT ;  /* 0x0000000b23237c10 */ /* 0x000fe4000b7fe42d */
[----:B------:R-:W-:Y:S01]  /*5be0*/  PRMT R44, RZ, 0x7610, R44 ;  /* 0x00007610ff2c7816 */ /* 0x000fe2000000002c */
[----:B------:R2:W-:Y:S01]  /*5bf0*/  @!P3 STG.E.U8 desc[UR14][R24.64+0x1], R47 ;  /* 0x0000012f1800b986 */ /* 0x0005e2000c10110e */
[----:B------:R-:W-:Y:S05]  /*5c00*/  @P5 BRA `(.L_x_42) ;  /* 0x0000000000045947 */ /* 0x000fea0003800000 */
[----:B------:R4:W5:Y:S02]  /*5c10*/  LDG.E.U8 R44, desc[UR14][R34.64] ;  /* 0x0000000e222c7981 */ /* 0x000964000c1e1100 */
.L_x_42:
[----:B------:R-:W-:Y:S05]  /*5c20*/  BSYNC B1 ;  /* 0x0000000000017941 */ /* 0x000fea0003800000 */
.L_x_41:
        /* <DEDUP_REMOVED lines=12> */
.L_x_44:
[----:B------:R-:W-:Y:S05]  /*5cf0*/  BSYNC B1 ;  /* 0x0000000000017941 */ /* 0x000fea0003800000 */
.L_x_43:
[----:B-----5:R-:W-:Y:S01]  /*5d00*/  LOP3.LUT R44, R44, 0xff, RZ, 0xc0, !PT ;  /* 0x000000ff2c2c7812 */ /* 0x020fe200078ec0ff */
[----:B------:R-:W-:Y:S01]  /*5d10*/  BSSY B1, `(.L_x_45) ;  /* 0x000000b000017945 */ /* 0x000fe20003800000 */
[----:B------:R-:W-:Y:S02]  /*5d20*/  ISETP.LT.OR P5, PT, R42, 0x9, !P1 ;  /* 0x000000092a00780c */ /* 0x000fe40004fa1670 */
[----:B------:R-:W-:-:S05]  /*5d30*/  F2FP.F16.E5M2.UNPACK_B R44, R44 ;  /* 0x0000002cff2c723e */ /* 0x000fca00020004ff */
[----:B------:R-:W-:-:S05]  /*5d40*/  HADD2.F32 R44, -RZ, R44.H0_H0 ;  /* 0x2000002cff2c7230 */ /* 0x000fca0000004100 */
[----:B------:R-:W-:-:S04]  /*5d50*/  FMUL R44, R44, UR21 ;  /* 0x000000152c2c7c20 */ /* 0x000fc80008400000 */
[----:B------:R-:W-:-:S05]  /*5d60*/  FFMA R44, R225, UR20, R44 ;  /* 0x00000014e12c7c23 */ /* 0x000fca000800002c */
[----:B0-----:R-:W-:Y:S02]  /*5d70*/  F2FP.SATFINITE.E5M2.F32.PACK_AB_MERGE_C R45, RZ, R44, RZ ;  /* 0x0000002cff2d723e */ /* 0x001fe400048060ff */
[----:B------:R-:W-:-:S03]  /*5d80*/  PRMT R44, RZ, 0x7610, R44 ;  /* 0x00007610ff2c7816 */ /* 0x000fc6000000002c */
[----:B------:R0:W-:Y:S01]  /*5d90*/  @!P3 STG.E.U8 desc[UR14][R26.64+0x1], R45 ;  /* 0x0000012d1a00b986 */ /* 0x0001e2000c10110e */
[----:B------:R-:W-:Y:S05]  /*5da0*/  @P5 BRA `(.L_x_46) ;  /* 0x0000000000045947 */ /* 0x000fea0003800000 */
[----:B------:R0:W5:Y:S02]  /*5db0*/  LDG.E.U8 R44, desc[UR14][R32.64+0x8] ;  /* 0x0000080e202c7981 */ /* 0x000164000c1e1100 */
.L_x_46:
[----:B------:R-:W-:Y:S05]  /*5dc0*/  BSYNC B1 ;  /* 0x0000000000017941 */ /* 0x000fea0003800000 */
.L_x_45:
[----:B-----5:R-:W-:Y:S01]  /*5dd0*/  LOP3.LUT R44, R44, 0xff, RZ, 0xc0, !PT ;  /* 0x000000ff2c2c7812 */ /* 0x020fe200078ec0ff */
[----:B------:R-:W-:Y:S01]  /*5de0*/  BSSY B1, `(.L_x_47) ;  /* 0x000000b000017945 */ /* 0x000fe20003800000 */
[----:B------:R-:W-:Y:S02]  /*5df0*/  ISETP.LT.OR P3, PT, R42, 0xa, !P1 ;  /* 0x0000000a2a00780c */ /* 0x000fe40004f61670 */
[----:B------:R-:W-:-:S05]  /*5e00*/  F2FP.F16.E5M2.UNPACK_B R44, R44 ;  /* 0x0000002cff2c723e */ /* 0x000fca00020004ff */
[----:B------:R-:W-:-:S05]  /*5e10*/  HADD2.F32 R44, -RZ, R44.H0_H0 ;  /* 0x2000002cff2c7230 */ /* 0x000fca0000004100 */
[----:B0-----:R-:W-:Y:S01]  /*5e20*/  FMUL R45, R44, UR21 ;  /* 0x000000152c2d7c20 */ /* 0x001fe20008400000 */
[----:B------:R-:W-:-:S03]  /*5e30*/  PRMT R44, RZ, 0x7610, R44 ;  /* 0x00007610ff2c7816 */ /* 0x000fc6000000002c */
[----:B------:R-:W-:-:S05]  /*5e40*/  FFMA R45, R224, UR20, R45 ;  /* 0x00000014e02d7c23 */ /* 0x000fca000800002d */
[----:B------:R-:W-:-:S05]  /*5e50*/  F2FP.SATFINITE.E5M2.F32.PACK_AB_MERGE_C R45, RZ, R45, RZ ;  /* 0x0000002dff2d723e */ /* 0x000fca00048060ff */
[----:B------:R0:W-:Y:S01]  /*5e60*/  @!P5 STG.E.U8 desc[UR14][R24.64+0x8], R45 ;  /* 0x0000082d1800d986 */ /* 0x0001e2000c10110e */
[----:B------:R-:W-:Y:S05]  /*5e70*/  @P3 BRA `(.L_x_48) ;  /* 0x0000000000043947 */ /* 0x000fea0003800000 */
[----:B------:R0:W5:Y:S02]  /*5e80*/  LDG.E.U8 R44, desc[UR14][R32.64+0x9] ;  /* 0x0000090e202c7981 */ /* 0x000164000c1e1100 */
.L_x_48:
[----:B------:R-:W-:Y:S05]  /*5e90*/  BSYNC B1 ;  /* 0x0000000000017941 */ /* 0x000fea0003800000 */
.L_x_47:
        /* <DEDUP_REMOVED lines=12> */
.L_x_50:
[----:B------:R-:W-:Y:S05]  /*5f60*/  BSYNC B1 ;  /* 0x0000000000017941 */ /* 0x000fea0003800000 */
.L_x_49:
        /* <DEDUP_REMOVED lines=12> */
.L_x_52:
[----:B------:R-:W-:Y:S05]  /*6030*/  BSYNC B1 ;  /* 0x0000000000017941 */ /* 0x000fea0003800000 */
.L_x_51:
        /* <DEDUP_REMOVED lines=12> */
.L_x_54:
[----:B------:R-:W-:Y:S05]  /*6100*/  BSYNC B1 ;  /* 0x0000000000017941 */ /* 0x000fea0003800000 */
.L_x_53:
        /* <DEDUP_REMOVED lines=12> */
.L_x_56:
[----:B------:R-:W-:Y:S05]  /*61d0*/  BSYNC B1 ;  /* 0x0000000000017941 */ /* 0x000fea0003800000 */
.L_x_55:
        /* <DEDUP_REMOVED lines=12> */
.L_x_58:
[----:B------:R-:W-:Y:S05]  /*62a0*/  BSYNC B1 ;  /* 0x0000000000017941 */ /* 0x000fea0003800000 */
.L_x_57:
        /* <DEDUP_REMOVED lines=12> */
.L_x_60:
[----:B------:R-:W-:Y:S05]  /*6370*/  BSYNC B1 ;  /* 0x0000000000017941 */ /* 0x000fea0003800000 */
.L_x_59:
        /* <DEDUP_REMOVED lines=12> */
.L_x_62:
[----:B------:R-:W-:Y:S05]  /*6440*/  BSYNC B1 ;  /* 0x0000000000017941 */ /* 0x000fea0003800000 */
.L_x_61:
        /* <DEDUP_REMOVED lines=12> */
.L_x_64:
[----:B------:R-:W-:Y:S05]  /*6510*/  BSYNC B1 ;  /* 0x0000000000017941 */ /* 0x000fea0003800000 */
.L_x_63:
        /* <DEDUP_REMOVED lines=12> */
.L_x_66:
[----:B------:R-:W-:Y:S05]  /*65e0*/  BSYNC B1 ;  /* 0x0000000000017941 */ /* 0x000fea0003800000 */
.L_x_65:
        /* <DEDUP_REMOVED lines=12> */
.L_x_68:
[----:B------:R-:W-:Y:S05]  /*66b0*/  BSYNC B1 ;  /* 0x0000000000017941 */ /* 0x000fea0003800000 */
.L_x_67:
        /* <DEDUP_REMOVED lines=12> */
.L_x_70:
[----:B------:R-:W-:Y:S05]  /*6780*/  BSYNC B1 ;  /* 0x0000000000017941 */ /* 0x000fea0003800000 */
.L_x_69:
        /* <DEDUP_REMOVED lines=12> */
.L_x_72:
[----:B------:R-:W-:Y:S05]  /*6850*/  BSYNC B1 ;  /* 0x0000000000017941 */ /* 0x000fea0003800000 */
.L_x_71:
        /* <DEDUP_REMOVED lines=12> */
.L_x_74:
[----:B------:R-:W-:Y:S05]  /*6920*/  BSYNC B1 ;  /* 0x0000000000017941 */ /* 0x000fea0003800000 */
.L_x_73:
        /* <DEDUP_REMOVED lines=12> */
.L_x_76:
[----:B------:R-:W-:Y:S05]  /*69f0*/  BSYNC B1 ;  /* 0x0000000000017941 */ /* 0x000fea0003800000 */
.L_x_75:
        /* <DEDUP_REMOVED lines=12> */
.L_x_78:
[----:B------:R-:W-:Y:S05]  /*6ac0*/  BSYNC B1 ;  /* 0x0000000000017941 */ /* 0x000fea0003800000 */
.L_x_77:
        /* <DEDUP_REMOVED lines=12> */
.L_x_80:
[----:B------:R-:W-:Y:S05]  /*6b90*/  BSYNC B1 ;  /* 0x0000000000017941 */ /* 0x000fea0003800000 */
.L_x_79:
        /* <DEDUP_REMOVED lines=12> */
.L_x_82:
[----:B------:R-:W-:Y:S05]  /*6c60*/  BSYNC B1 ;  /* 0x0000000000017941 */ /* 0x000fea0003800000 */
.L_x_81:
        /* <DEDUP_REMOVED lines=12> */
.L_x_84:
[----:B------:R-:W-:Y:S05]  /*6d30*/  BSYNC B1 ;  /* 0x0000000000017941 */ /* 0x000fea0003800000 */
.L_x_83:
        /* <DEDUP_REMOVED lines=12> */
.L_x_86:
[----:B------:R-:W-:Y:S05]  /*6e00*/  BSYNC B1 ;  /* 0x0000000000017941 */ /* 0x000fea0003800000 */
.L_x_85:
        /* <DEDUP_REMOVED lines=12> */
.L_x_88:
[----:B------:R-:W-:Y:S05]  /*6ed0*/  BSYNC B1 ;  /* 0x0000000000017941 */ /* 0x000fea0003800000 */
.L_x_87:
        /* <DEDUP_REMOVED lines=12> */
.L_x_90:
[----:B------:R-:W-:Y:S05]  /*6fa0*/  BSYNC B1 ;  /* 0x0000000000017941 */ /* 0x000fea0003800000 */
.L_x_89:
        /* <DEDUP_REMOVED lines=12> */
.L_x_92:
[----:B------:R-:W-:Y:S05]  /*7070*/  BSYNC B1 ;  /* 0x0000000000017941 */ /* 0x000fea0003800000 */
.L_x_91:
        /* <DEDUP_REMOVED lines=12> */
.L_x_94:
[----:B------:R-:W-:Y:S05]  /*7140*/  BSYNC B1 ;  /* 0x0000000000017941 */ /* 0x000fea0003800000 */
.L_x_93:
        /* <DEDUP_REMOVED lines=12> */
.L_x_96:
[----:B------:R-:W-:Y:S05]  /*7210*/  BSYNC B1 ;  /* 0x0000000000017941 */ /* 0x000fea0003800000 */
.L_x_95:
        /* <DEDUP_REMOVED lines=12> */
.L_x_98:
[----:B------:R-:W-:Y:S05]  /*72e0*/  BSYNC B1 ;  /* 0x0000000000017941 */ /* 0x000fea0003800000 */
.L_x_97:
        /* <DEDUP_REMOVED lines=12> */
.L_x_100:
[----:B------:R-:W-:Y:S05]  /*73b0*/  BSYNC B1 ;  /* 0x0000000000017941 */ /* 0x000fea0003800000 */
.L_x_99:
        /* <DEDUP_REMOVED lines=12> */
.L_x_102:
[----:B------:R-:W-:Y:S05]  /*7480*/  BSYNC B1 ;  /* 0x0000000000017941 */ /* 0x000fea0003800000 */
.L_x_101:
        /* <DEDUP_REMOVED lines=12> */
.L_x_104:
[----:B------:R-:W-:Y:S05]  /*7550*/  BSYNC B1 ;  /* 0x0000000000017941 */ /* 0x000fea0003800000 */
.L_x_103:
        /* <DEDUP_REMOVED lines=12> */
.L_x_106:
[----:B------:R-:W-:Y:S05]  /*7620*/  BSYNC B1 ;  /* 0x0000000000017941 */ /* 0x000fea0003800000 */
.L_x_105:
        /* <DEDUP_REMOVED lines=12> */
.L_x_108:
[----:B------:R-:W-:Y:S05]  /*76f0*/  BSYNC B1 ;  /* 0x0000000000017941 */ /* 0x000fea0003800000 */
.L_x_107:
        /* <DEDUP_REMOVED lines=12> */
.L_x_110:
[----:B------:R-:W-:Y:S05]  /*77c0*/  BSYNC B1 ;  /* 0x0000000000017941 */ /* 0x000fea0003800000 */
.L_x_109:
        /* <DEDUP_REMOVED lines=12> */
.L_x_112:
[----:B------:R-:W-:Y:S05]  /*7890*/  BSYNC B1 ;  /* 0x0000000000017941 */ /* 0x000fea0003800000 */
.L_x_111:
        /* <DEDUP_REMOVED lines=12> */
.L_x_114:
[----:B------:R-:W-:Y:S05]  /*7960*/  BSYNC B1 ;  /* 0x0000000000017941 */ /* 0x000fea0003800000 */
.L_x_113:
        /* <DEDUP_REMOVED lines=12> */
.L_x_116:
[----:B------:R-:W-:Y:S05]  /*7a30*/  BSYNC B1 ;  /* 0x0000000000017941 */ /* 0x000fea0003800000 */
.L_x_115:
        /* <DEDUP_REMOVED lines=12> */
.L_x_118:
[----:B------:R-:W-:Y:S05]  /*7b00*/  BSYNC B1 ;  /* 0x0000000000017941 */ /* 0x000fea0003800000 */
.L_x_117:
        /* <DEDUP_REMOVED lines=12> */
.L_x_120:
[----:B------:R-:W-:Y:S05]  /*7bd0*/  BSYNC B1 ;  /* 0x0000000000017941 */ /* 0x000fea0003800000 */
.L_x_119:
        /* <DEDUP_REMOVED lines=12> */
.L_x_122:
[----:B------:R-:W-:Y:S05]  /*7ca0*/  BSYNC B1 ;  /* 0x0000000000017941 */ /* 0x000fea0003800000 */
.L_x_121:
        /* <DEDUP_REMOVED lines=12> */
.L_x_124:
[----:B------:R-:W-:Y:S05]  /*7d70*/  BSYNC B1 ;  /* 0x0000000000017941 */ /* 0x000fea0003800000 */
.L_x_123:
        /* <DEDUP_REMOVED lines=12> */
.L_x_126:
[----:B------:R-:W-:Y:S05]  /*7e40*/  BSYNC B1 ;  /* 0x0000000000017941 */ /* 0x000fea0003800000 */
.L_x_125:
        /* <DEDUP_REMOVED lines=12> */
.L_x_128:
[----:B------:R-:W-:Y:S05]  /*7f10*/  BSYNC B1 ;  /* 0x0000000000017941 */ /* 0x000fea0003800000 */
.L_x_127:
        /* <DEDUP_REMOVED lines=12> */
.L_x_130:
[----:B------:R-:W-:Y:S05]  /*7fe0*/  BSYNC B1 ;  /* 0x0000000000017941 */ /* 0x000fea0003800000 */
.L_x_129:
        /* <DEDUP_REMOVED lines=12> */
.L_x_132:
[----:B------:R-:W-:Y:S05]  /*80b0*/  BSYNC B1 ;  /* 0x0000000000017941 */ /* 0x000fea0003800000 */
.L_x_131:
        /* <DEDUP_REMOVED lines=12> */
.L_x_134:
[----:B------:R-:W-:Y:S05]  /*8180*/  BSYNC B1 ;  /* 0x0000000000017941 */ /* 0x000fea0003800000 */
.L_x_133:
        /* <DEDUP_REMOVED lines=12> */
.L_x_136:
[----:B------:R-:W-:Y:S05]  /*8250*/  BSYNC B1 ;  /* 0x0000000000017941 */ /* 0x000fea0003800000 */
.L_x_135:
        /* <DEDUP_REMOVED lines=12> */
.L_x_138:
[----:B------:R-:W-:Y:S05]  /*8320*/  BSYNC B1 ;  /* 0x0000000000017941 */ /* 0x000fea0003800000 */
.L_x_137:
        /* <DEDUP_REMOVED lines=12> */
.L_x_140:
[----:B------:R-:W-:Y:S05]  /*83f0*/  BSYNC B1 ;  /* 0x0000000000017941 */ /* 0x000fea0003800000 */
.L_x_139:
        /* <DEDUP_REMOVED lines=12> */
.L_x_142:
[----:B------:R-:W-:Y:S05]  /*84c0*/  BSYNC B1 ;  /* 0x0000000000017941 */ /* 0x000fea0003800000 */
.L_x_141:
        /* <DEDUP_REMOVED lines=12> */
.L_x_144:
[----:B------:R-:W-:Y:S05]  /*8590*/  BSYNC B1 ;  /* 0x0000000000017941 */ /* 0x000fea0003800000 */
.L_x_143:
        /* <DEDUP_REMOVED lines=12> */
.L_x_146:
[----:B------:R-:W-:Y:S05]  /*8660*/  BSYNC B1 ;  /* 0x0000000000017941 */ /* 0x000fea0003800000 */
.L_x_145:
        /* <DEDUP_REMOVED lines=12> */
.L_x_148:
[----:B------:R-:W-:Y:S05]  /*8730*/  BSYNC B1 ;  /* 0x0000000000017941 */ /* 0x000fea0003800000 */
.L_x_147:
        /* <DEDUP_REMOVED lines=12> */
.L_x_150:
[----:B------:R-:W-:Y:S05]  /*8800*/  BSYNC B1 ;  /* 0x0000000000017941 */ /* 0x000fea0003800000 */
.L_x_149:
        /* <DEDUP_REMOVED lines=12> */
.L_x_152:
[----:B------:R-:W-:Y:S05]  /*88d0*/  BSYNC B1 ;  /* 0x0000000000017941 */ /* 0x000fea0003800000 */
.L_x_151:
        /* <DEDUP_REMOVED lines=12> */
.L_x_154:
[----:B------:R-:W-:Y:S05]  /*89a0*/  BSYNC B1 ;  /* 0x0000000000017941 */ /* 0x000fea0003800000 */
.L_x_153:
        /* <DEDUP_REMOVED lines=12> */
.L_x_156:
[----:B------:R-:W-:Y:S05]  /*8a70*/  BSYNC B1 ;  /* 0x0000000000017941 */ /* 0x000fea0003800000 */
.L_x_155:
        /* <DEDUP_REMOVED lines=12> */
.L_x_158:
[----:B------:R-:W-:Y:S05]  /*8b40*/  BSYNC B1 ;  /* 0x0000000000017941 */ /* 0x000fea0003800000 */
.L_x_157:
        /* <DEDUP_REMOVED lines=12> */
.L_x_160:
[----:B------:R-:W-:Y:S05]  /*8c10*/  BSYNC B1 ;  /* 0x0000000000017941 */ /* 0x000fea0003800000 */
.L_x_159:
[----:B-----5:R-:W-:Y:S01]  /*8c20*/  LOP3.LUT R44, R44, 0xff, RZ, 0xc0, !PT ;  /* 0x000000ff2c2c7812 */ /* 0x020fe200078ec0ff */
[----:B------:R-:W-:Y:S01]  /*8c30*/  BSSY B1, `(.L_x_161) ;  /* 0x000000b000017945 */ /* 0x000fe20003800000 */
[----:B------:R-:W-:Y:S02]  /*8c40*/  ISETP.LT.OR P3, PT, R42, 0x79, !P2 ;  /* 0x000000792a00780c */ /* 0x000fe40005761670 */
[----:B------:R-:W-:Y:S02]  /*8c50*/  F2FP.F16.E5M2.UNPACK_B R44, R44 ;  /* 0x0000002cff2c723e */ /* 0x000fe400020004ff */
[----:B0--3--:R-:W-:-:S03]  /*8c60*/  PRMT R32, RZ, 0x7610, R32 ;  /* 0x00007610ff207816 */ /* 0x009fc60000000020 */
[----:B------:R-:W-:-:S05]  /*8c70*/  HADD2.F32 R44, -RZ, R44.H0_H0 ;  /* 0x2000002cff2c7230 */ /* 0x000fca0000004100 */
[----:B------:R-:W-:-:S04]  /*8c80*/  FMUL R44, R44, UR21 ;  /* 0x000000152c2c7c20 */ /* 0x000fc80008400000 */
[----:B------:R-:W-:-:S05]  /*8c90*/  FFMA R44, R167, UR20, R44 ;  /* 0x00000014a72c7c23 */ /* 0x000fca000800002c */
[----:B------:R-:W-:-:S05]  /*8ca0*/  F2FP.SATFINITE.E5M2.F32.PACK_AB_MERGE_C R33, RZ, R44, RZ ;  /* 0x0000002cff21723e */ /* 0x000fca00048060ff */
[----:B------:R0:W-:Y:S01]  /*8cb0*/  @!P1 STG.E.U8 desc[UR14][R24.64+0x79], R33 ;  /* 0x0000792118009986 */ /* 0x0001e2000c10110e */
[----:B------:R-:W-:Y:S05]  /*8cc0*/  @P3 BRA `(.L_x_162) ;  /* 0x0000000000043947 */ /* 0x000fea0003800000 */
[----:B------:R3:W5:Y:S02]  /*8cd0*/  LDG.E.U8 R32, desc[UR14][R34.64+0x78] ;  /* 0x0000780e22207981 */ /* 0x000764000c1e1100 */
.L_x_162:
[----:B------:R-:W-:Y:S05]  /*8ce0*/  BSYNC B1 ;  /* 0x0000000000017941 */ /* 0x000fea0003800000 */
.L_x_161:
[----:B-----5:R-:W-:Y:S01]  /*8cf0*/  LOP3.LUT R32, R32, 0xff, RZ, 0xc0, !PT ;  /* 0x000000ff20207812 */ /* 0x020fe200078ec0ff */
[----:B------:R-:W-:Y:S01]  /*8d00*/  BSSY B1, `(.L_x_163) ;  /* 0x000000b000017945 */ /* 0x000fe20003800000 */
[----:B------:R-:W-:Y:S02]  /*8d10*/  ISETP.LT.OR P2, PT, R42, 0x7a, !P2 ;  /* 0x0000007a2a00780c */ /* 0x000fe40005741670 */
[----:B------:R-:W-:Y:S02]  /*8d20*/  F2FP.F16.E5M2.UNPACK_B R32, R32 ;  /* 0x00000020ff20723e */ /* 0x000fe400020004ff */
[----:B0-2---:R-:W-:-:S03]  /*8d30*/  PRMT R24, RZ, 0x7610, R24 ;  /* 0x00007610ff187816 */ /* 0x005fc60000000018 */
[----:B------:R-:W-:-:S05]  /*8d40*/  HADD2.F32 R32, -RZ, R32.H0_H0 ;  /* 0x20000020ff207230 */ /* 0x000fca0000004100 */
[----:B------:R-:W-:-:S04]  /*8d50*/  FMUL R25, R32, UR21 ;  /* 0x0000001520197c20 */ /* 0x000fc80008400000 */
[----:B------:R-:W-:-:S05]  /*8d60*/  FFMA R25, R166, UR20, R25 ;  /* 0x00000014a6197c23 */ /* 0x000fca0008000019 */
[----:B------:R-:W-:-:S05]  /*8d70*/  F2FP.SATFINITE.E5M2.F32.PACK_AB_MERGE_C R25, RZ, R25, RZ ;  /* 0x00000019ff19723e */ /* 0x000fca00048060ff */
[----:B------:R0:W-:Y:S01]  /*8d80*/  @!P3 STG.E.U8 desc[UR14][R26.64+0x78], R25 ;  /* 0x000078191a00b986 */ /* 0x0001e2000c10110e */
[----:B------:R-:W-:Y:S05]  /*8d90*/  @P2 BRA `(.L_x_164) ;  /* 0x0000000000042947 */ /* 0x000fea0003800000 */
[----:B------:R2:W5:Y:S02]  /*8da0*/  LDG.E.U8 R24, desc[UR14][R34.64+0x79] ;  /* 0x0000790e22187981 */ /* 0x000564000c1e1100 */
.L_x_164:
[----:B------:R-:W-:Y:S05]  /*8db0*/  BSYNC B1 ;  /* 0x0000000000017941 */ /* 0x000fea0003800000 */
.L_x_163:
[----:B-----5:R-:W-:Y:S01]  /*8dc0*/  LOP3.LUT R24, R24, 0xff, RZ, 0xc0, !PT ;  /* 0x000000ff18187812 */ /* 0x020fe200078ec0ff */
[----:B------:R-:W-:Y:S01]  /*8dd0*/  BSSY B1, `(.L_x_165) ;  /* 0x0000013000017945 */ /* 0x000fe20003800000 */
[----:B------:R-:W-:Y:S02]  /*8de0*/  IADD3 R33, P1, R43, 0x80, RZ ;  /* 0x000000802b217810 */ /* 0x000fe40007f3e0ff */
[----:B------:R-:W-:-:S03]  /*8df0*/  F2FP.F16.E5M2.UNPACK_B R24, R24 ;  /* 0x00000018ff18723e */ /* 0x000fc600020004ff */
[----:B0-----:R-:W-:Y:S01]  /*8e00*/  IMAD.X R25, RZ, RZ, R39, P1 ;  /* 0x000000ffff197224 */ /* 0x001fe200008e0627 */
[----:B------:R-:W-:Y:S01]  /*8e10*/  ISETP.GE.AND P1, PT, R41, 0x81, PT ;  /* 0x000000812900780c */ /* 0x000fe20003f26270 */
[----:B------:R-:W-:Y:S02]  /*8e20*/  HADD2.F32 R24, -RZ, R24.H0_H0 ;  /* 0x20000018ff187230 */ /* 0x000fe40000004100 */
[----:B--234-:R-:W-:Y:S01]  /*8e30*/  IMAD R34, R25, UR6, RZ ;  /* 0x0000000619227c24 */ /* 0x01cfe2000f8e02ff */
        /* <DEDUP_REMOVED lines=12> */
.L_x_166:
[----:B------:R-:W-:Y:S05]  /*8f00*/  BSYNC B1 ;  /* 0x0000000000017941 */ /* 0x000fea0003800000 */
.L_x_165:
[----:B-----5:R-:W-:Y:S01]  /*8f10*/  LOP3.LUT R32, R32, 0xff, RZ, 0xc0, !PT ;  /* 0x000000ff20207812 */ /* 0x020fe200078ec0ff */
[----:B------:R-:W-:Y:S01]  /*8f20*/  BSSY B1, `(.L_x_167) ;  /* 0x000000b000017945 */ /* 0x000fe20003800000 */
[----:B------:R-:W-:Y:S02]  /*8f30*/  ISETP.LT.OR P3, PT, R42, 0x2, !P1 ;  /* 0x000000022a00780c */ /* 0x000fe40004f61670 */
[----:B------:R-:W-:Y:S02]  /*8f40*/  F2FP.F16.E5M2.UNPACK_B R32, R32 ;  /* 0x00000020ff20723e */ /* 0x000fe400020004ff */
[----:B0-----:R-:W-:-:S03]  /*8f50*/  PRMT R26, RZ, 0x7610, R26 ;  /* 0x00007610ff1a7816 */ /* 0x001fc6000000001a */
[----:B------:R-:W-:-:S05]  /*8f60*/  HADD2.F32 R32, -RZ, R32.H0_H0 ;  /* 0x20000020ff207230 */ /* 0x000fca0000004100 */
[----:B------:R-:W-:-:S04]  /*8f70*/  FMUL R27, R32, UR21 ;  /* 0x00000015201b7c20 */ /* 0x000fc80008400000 */
[----:B------:R-:W-:-:S05]  /*8f80*/  FFMA R27, R164, UR20, R27 ;  /* 0x00000014a41b7c23 */ /* 0x000fca000800001b */
[----:B------:R-:W-:-:S05]  /*8f90*/  F2FP.SATFINITE.E5M2.F32.PACK_AB_MERGE_C R27, RZ, R27, RZ ;  /* 0x0000001bff1b723e */ /* 0x000fca00048060ff */
[----:B------:R0:W-:Y:S01]  /*8fa0*/  @!P5 STG.E.U8 desc[UR14][R30.64], R27 ;  /* 0x0000001b1e00d986 */ /* 0x0001e2000c10110e */
[----:B------:R-:W-:Y:S05]  /*8fb0*/  @P3 BRA `(.L_x_168) ;  /* 0x0000000000043947 */ /* 0x000fea0003800000 */
[----:B------:R3:W5:Y:S02]  /*8fc0*/  LDG.E.U8 R26, desc[UR14][R24.64+0x1] ;  /* 0x0000010e181a7981 */ /* 0x000764000c1e1100 */
.L_x_168:
[----:B------:R-:W-:Y:S05]  /*8fd0*/  BSYNC B1 ;  /* 0x0000000000017941 */ /* 0x000fea0003800000 */
.L_x_167:
[----:B-----5:R-:W-:Y:S01]  /*8fe0*/  LOP3.LUT R26, R26, 0xff, RZ, 0xc0, !PT ;  /* 0x000000ff1a1a7812 */ /* 0x020fe200078ec0ff */
[----:B------:R-:W-:Y:S01]  /*8ff0*/  BSSY B1, `(.L_x_169) ;  /* 0x0000013000017945 */ /* 0x000fe20003800000 */
[----:B------:R-:W-:Y:S02]  /*9000*/  IADD3 R43, P2, R43, 0x88, RZ ;  /* 0x000000882b2b7810 */ /* 0x000fe40007f5e0ff */
[----:B------:R-:W-:Y:S02]  /*9010*/  F2FP.F16.E5M2.UNPACK_B R26, R26 ;  /* 0x0000001aff1a723e */ /* 0x000fe400020004ff */
[----:B------:R-:W-:Y:S01]  /*9020*/  PRMT R32, RZ, 0x7610, R32 ;  /* 0x00007610ff207816 */ /* 0x000fe20000000020 */
[----:B------:R-:W-:Y:S01]  /*9030*/  IMAD.X R38, RZ, RZ, R39, P2 ;  /* 0x000000ffff267224 */ /* 0x000fe200010e0627 */
[----:B------:R-:W-:Y:S01]  /*9040*/  ISETP.GE.AND P2, PT, R41, 0x89, PT ;  /* 0x000000892900780c */ /* 0x000fe20003f46270 */
[----:B------:R-:W-:Y:S02]  /*9050*/  HADD2.F32 R26, -RZ, R26.H0_H0 ;  /* 0x2000001aff1a7230 */ /* 0x000fe40000004100 */
[----:B------:R-:W-:Y:S01]  /*9060*/  IMAD R38, R38, UR6, RZ ;  /* 0x0000000626267c24 */ /* 0x000fe2000f8e02ff */
[----:B------:R-:W-:Y:S01]  /*9070*/  ISETP.LT.OR P5, PT, R42, 0x1, !P2 ;  /* 0x000000012a00780c */ /* 0x000fe200057a1670 */
[----:B------:R-:W-:-:S04]  /*9080*/  IMAD.WIDE.U32 R36, R43, UR6, R36 ;  /* 0x000000062b247c25 */ /* 0x000fc8000f8e0024 */
[----:B------:R-:W-:Y:S01]  /*9090*/  FMUL R26, R26, UR21 ;  /* 0x000000151a1a7c20 */ /* 0x000fe20008400000 */
[----:B------:R-:W-:-:S03]  /*90a0*/  IMAD R43, R43, UR7, R38 ;  /* 0x000000072b2b7c24 */ /* 0x000fc6000f8e0226 */
[----:B------:R-:W-:Y:S01]  /*90b0*/  FFMA R163, R163, UR20, R26 ;  /* 0x00000014a3a37c23 */ /* 0x000fe2000800001a */
[----:B------:R-:W-:-:S04]  /*90c0*/  IADD3 R26, P6, R36, UR10, RZ ;  /* 0x0000000a241a7c10 */ /* 0x000fc8000ffde0ff */
[----:B------:R-:W-:Y:S02]  /*90d0*/  F2FP.SATFINITE.E5M2.F32.PACK_AB_MERGE_C R163, RZ, R163, RZ ;  /* 0x000000a3ffa3723e */ /* 0x000fe400048060ff */
[----:B0-----:R-:W-:-:S03]  /*90e0*/  IADD3.X R27, R37, UR11, R43, P6, !PT ;  /* 0x0000000b251b7c10 */ /* 0x001fc6000b7fe42b */
[----:B------:R0:W-:Y:S01]  /*90f0*/  @!P3 STG.E.U8 desc[UR14][R30.64+0x1], R163 ;  /* 0x000001a31e00b986 */ /* 0x0001e2000c10110e */
[----:B------:R-:W-:Y:S05]  /*9100*/  @P5 BRA `(.L_x_170) ;  /* 0x0000000000045947 */ /* 0x000fea0003800000 */
[----:B------:R4:W5:Y:S02]  /*9110*/  LDG.E.U8 R32, desc[UR14][R26.64] ;  /* 0x0000000e1a207981 */ /* 0x000964000c1e1100 */
.L_x_170:
[----:B------:R-:W-:Y:S05]  /*9120*/  BSYNC B1 ;  /* 0x0000000000017941 */ /* 0x000fea0003800000 */
.L_x_169:
        /* <DEDUP_REMOVED lines=12> */
.L_x_172:
[----:B------:R-:W-:Y:S05]  /*91f0*/  BSYNC B1 ;  /* 0x0000000000017941 */ /* 0x000fea0003800000 */
.L_x_171:
        /* <DEDUP_REMOVED lines=12> */
.L_x_174:
[----:B------:R-:W-:Y:S05]  /*92c0*/  BSYNC B1 ;  /* 0x0000000000017941 */ /* 0x000fea0003800000 */
.L_x_173:
        /* <DEDUP_REMOVED lines=12> */
.L_x_176:
[----:B------:R-:W-:Y:S05]  /*9390*/  BSYNC B1 ;  /* 0x0000000000017941 */ /* 0x000fea0003800000 */
.L_x_175:
        /* <DEDUP_REMOVED lines=12> */
.L_x_178:
[----:B------:R-:W-:Y:S05]  /*9460*/  BSYNC B1 ;  /* 0x0000000000017941 */ /* 0x000fea0003800000 */
.L_x_177:
        /* <DEDUP_REMOVED lines=12> */
.L_x_180:
[----:B------:R-:W-:Y:S05]  /*9530*/  BSYNC B1 ;  /* 0x0000000000017941 */ /* 0x000fea0003800000 */
.L_x_179:
        /* <DEDUP_REMOVED lines=12> */
.L_x_182:
[----:B------:R-:W-:Y:S05]  /*9600*/  BSYNC B1 ;  /* 0x0000000000017941 */ /* 0x000fea0003800000 */
.L_x_181:
        /* <DEDUP_REMOVED lines=12> */
.L_x_184:
[----:B------:R-:W-:Y:S05]  /*96d0*/  BSYNC B1 ;  /* 0x0000000000017941 */ /* 0x000fea0003800000 */
.L_x_183:
        /* <DEDUP_REMOVED lines=12> */
.L_x_186:
[----:B------:R-:W-:Y:S05]  /*97a0*/  BSYNC B1 ;  /* 0x0000000000017941 */ /* 0x000fea0003800000 */
.L_x_185:
        /* <DEDUP_REMOVED lines=12> */
.L_x_188:
[----:B------:R-:W-:Y:S05]  /*9870*/  BSYNC B1 ;  /* 0x0000000000017941 */ /* 0x000fea0003800000 */
.L_x_187:
        /* <DEDUP_REMOVED lines=12> */
.L_x_190:
[----:B------:R-:W-:Y:S05]  /*9940*/  BSYNC B1 ;  /* 0x0000000000017941 */ /* 0x000fea0003800000 */
.L_x_189:
        /* <DEDUP_REMOVED lines=12> */
.L_x_192:
[----:B------:R-:W-:Y:S05]  /*9a10*/  BSYNC B1 ;  /* 0x0000000000017941 */ /* 0x000fea0003800000 */
.L_x_191:
[----:B-----5:R-:W-:Y:S01]  /*9a20*/  LOP3.LUT R32, R32, 0xff, RZ, 0xc0, !PT ;  /* 0x000000ff20207812 */ /* 0x020fe200078ec0ff */
[----:B------:R-:W-:Y:S01]  /*9a30*/  BSSY B1, `(.L_x_193) ;  /* 0x000000b000017945 */ /* 0x000fe20003800000 */
[----:B------:R-:W-:Y:S02]  /*9a40*/  ISETP.LT.OR P5, PT, R42, 0x19, !P2 ;  /* 0x000000192a00780c */ /* 0x000fe400057a1670 */
[----:B------:R-:W-:-:S05]  /*9a50*/  F2FP.F16.E5M2.UNPACK_B R32, R32 ;  /* 0x00000020ff20723e */ /* 0x000fca00020004ff */
[----:B------:R-:W-:-:S05]  /*9a60*/  HADD2.F32 R32, -RZ, R32.H0_H0 ;  /* 0x20000020ff207230 */ /* 0x000fca0000004100 */
[----:B------:R-:W-:-:S04]  /*9a70*/  FMUL R32, R32, UR21 ;  /* 0x0000001520207c20 */ /* 0x000fc80008400000 */
[----:B------:R-:W-:Y:S01]  /*9a80*/  FFMA R32, R23, UR20, R32 ;  /* 0x0000001417207c23 */ /* 0x000fe20008000020 */
[----:B------:R-:W-:-:S04]  /*9a90*/  PRMT R23, RZ, 0x7610, R23 ;  /* 0x00007610ff177816 */ /* 0x000fc80000000017 */
[----:B0-----:R-:W-:-:S05]  /*9aa0*/  F2FP.SATFINITE.E5M2.F32.PACK_AB_MERGE_C R33, RZ, R32, RZ ;  /* 0x00000020ff21723e */ /* 0x001fca00048060ff */
[----:B------:R0:W-:Y:S01]  /*9ab0*/  @!P3 STG.E.U8 desc[UR14][R30.64+0x19], R33 ;  /* 0x000019211e00b986 */ /* 0x0001e2000c10110e */
[----:B------:R-:W-:Y:S05]  /*9ac0*/  @P5 BRA `(.L_x_194) ;  /* 0x0000000000045947 */ /* 0x000fea0003800000 */
[----:B------:R0:W5:Y:S02]  /*9ad0*/  LDG.E.U8 R23, desc[UR14][R26.64+0x18] ;  /* 0x0000180e1a177981 */ /* 0x000164000c1e1100 */
.L_x_194:
[----:B------:R-:W-:Y:S05]  /*9ae0*/  BSYNC B1 ;  /* 0x0000000000017941 */ /* 0x000fea0003800000 */
.L_x_193:
        /* <DEDUP_REMOVED lines=8> */
[----:B------:R-:W-:-:S05]  /*9b70*/  F2FP.SATFINITE.E5M2.F32.PACK_AB_MERGE_C R23, RZ, R23, RZ ;  /* 0x00000017ff17723e */ /* 0x000fca00048060ff */
[----:B------:R0:W-:Y:S01]  /*9b80*/  @!P5 STG.E.U8 desc[UR14][R28.64+0x18], R23 ;  /* 0x000018171c00d986 */ /* 0x0001e2000c10110e */
[----:B------:R-:W-:Y:S05]  /*9b90*/  @P3 BRA `(.L_x_196) ;  /* 0x0000000000043947 */ /* 0x000fea0003800000 */
[----:B------:R0:W5:Y:S02]  /*9ba0*/  LDG.E.U8 R22, desc[UR14][R26.64+0x19] ;  /* 0x0000190e1a167981 */ /* 0x000164000c1e1100 */
.L_x_196:
[----:B------:R-:W-:Y:S05]  /*9bb0*/  BSYNC B1 ;  /* 0x0000000000017941 */ /* 0x000fea0003800000 */
.L_x_195:
        /* <DEDUP_REMOVED lines=12> */
.L_x_198:
[----:B------:R-:W-:Y:S05]  /*9c80*/  BSYNC B1 ;  /* 0x0000000000017941 */ /* 0x000fea0003800000 */
.L_x_197:
        /* <DEDUP_REMOVED lines=12> */
.L_x_200:
[----:B------:R-:W-:Y:S05]  /*9d50*/  BSYNC B1 ;  /* 0x0000000000017941 */ /* 0x000fea0003800000 */
.L_x_199:
        /* <DEDUP_REMOVED lines=12> */
.L_x_202:
[----:B------:R-:W-:Y:S05]  /*9e20*/  BSYNC B1 ;  /* 0x0000000000017941 */ /* 0x000fea0003800000 */
.L_x_201:
        /* <DEDUP_REMOVED lines=12> */
.L_x_204:
[----:B------:R-:W-:Y:S05]  /*9ef0*/  BSYNC B1 ;  /* 0x0000000000017941 */ /* 0x000fea0003800000 */
.L_x_203:
        /* <DEDUP_REMOVED lines=12> */
.L_x_206:
[----:B------:R-:W-:Y:S05]  /*9fc0*/  BSYNC B1 ;  /* 0x0000000000017941 */ /* 0x000fea0003800000 */
.L_x_205:
        /* <DEDUP_REMOVED lines=12> */
.L_x_208:
[----:B------:R-:W-:Y:S05]  /*a090*/  BSYNC B1 ;  /* 0x0000000000017941 */ /* 0x000fea0003800000 */
.L_x_207:
        /* <DEDUP_REMOVED lines=12> */
.L_x_210:
[----:B------:R-:W-:Y:S05]  /*a160*/  BSYNC B1 ;  /* 0x0000000000017941 */ /* 0x000fea0003800000 */
.L_x_209:
        /* <DEDUP_REMOVED lines=12> */
.L_x_212:
[----:B------:R-:W-:Y:S05]  /*a230*/  BSYNC B1 ;  /* 0x0000000000017941 */ /* 0x000fea0003800000 */
.L_x_211:
        /* <DEDUP_REMOVED lines=12> */
.L_x_214:
[----:B------:R-:W-:Y:S05]  /*a300*/  BSYNC B1 ;  /* 0x0000000000017941 */ /* 0x000fea0003800000 */
.L_x_213:
        /* <DEDUP_REMOVED lines=12> */
.L_x_216:
[----:B------:R-:W-:Y:S05]  /*a3d0*/  BSYNC B1 ;  /* 0x0000000000017941 */ /* 0x000fea0003800000 */
.L_x_215:
        /* <DEDUP_REMOVED lines=12> */
.L_x_218:
[----:B------:R-:W-:Y:S05]  /*a4a0*/  BSYNC B1 ;  /* 0x0000000000017941 */ /* 0x000fea0003800000 */
.L_x_217:
        /* <DEDUP_REMOVED lines=12> */
.L_x_220:
[----:B------:R-:W-:Y:S05]  /*a570*/  BSYNC B1 ;  /* 0x0000000000017941 */ /* 0x000fea0003800000 */
.L_x_219:
        /* <DEDUP_REMOVED lines=12> */
.L_x_222:
[----:B------:R-:W-:Y:S05]  /*a640*/  BSYNC B1 ;  /* 0x0000000000017941 */ /* 0x000fea0003800000 */
.L_x_221:
        /* <DEDUP_REMOVED lines=12> */
.L_x_224:
[----:B------:R-:W-:Y:S05]  /*a710*/  BSYNC B1 ;  /* 0x0000000000017941 */ /* 0x000fea0003800000 */
.L_x_223:
        /* <DEDUP_REMOVED lines=12> */
.L_x_226:
[----:B------:R-:W-:Y:S05]  /*a7e0*/  BSYNC B1 ;  /* 0x0000000000017941 */ /* 0x000fea0003800000 */
.L_x_225:
        /* <DEDUP_REMOVED lines=12> */
.L_x_228:
[----:B------:R-:W-:Y:S05]  /*a8b0*/  BSYNC B1 ;  /* 0x0000000000017941 */ /* 0x000fea0003800000 */
.L_x_227:
        /* <DEDUP_REMOVED lines=12> */
.L_x_230:
[----:B------:R-:W-:Y:S05]  /*a980*/  BSYNC B1 ;  /* 0x0000000000017941 */ /* 0x000fea0003800000 */
.L_x_229:
        /* <DEDUP_REMOVED lines=12> */
.L_x_232:
[----:B------:R-:W-:Y:S05]  /*aa50*/  BSYNC B1 ;  /* 0x0000000000017941 */ /* 0x000fea0003800000 */
.L_x_231:
        /* <DEDUP_REMOVED lines=12> */
.L_x_234:
[----:B------:R-:W-:Y:S05]  /*ab20*/  BSYNC B1 ;  /* 0x0000000000017941 */ /* 0x000fea0003800000 */
.L_x_233:
        /* <DEDUP_REMOVED lines=12> */
.L_x_236:
[----:B------:R-:W-:Y:S05]  /*abf0*/  BSYNC B1 ;  /* 0x0000000000017941 */ /* 0x000fea0003800000 */
.L_x_235:
[----:B-----5:R-:W-:Y:S01]  /*ac00*/  LOP3.LUT R2, R2, 0xff, RZ, 0xc0, !PT ;  /* 0x000000ff02027812 */ /* 0x020fe200078ec0ff */
[----:B------:R-:W-:Y:S01]  /*ac10*/  BSSY B1, `(.L_x_237) ;  /* 0x000000b000017945 */ /* 0x000fe20003800000 */
[----:B------:R-:W-:Y:S02]  /*ac20*/  ISETP.LT.OR P5, PT, R42, 0x49, !P1 ;  /* 0x000000492a00780c */ /* 0x000fe40004fa1670 */
[----:B------:R-:W-:-:S05]  /*ac30*/  F2FP.F16.E5M2.UNPACK_B R2, R2 ;  /* 0x00000002ff02723e */ /* 0x000fca00020004ff */
[----:B------:R-:W-:-:S05]  /*ac40*/  HADD2.F32 R2, -RZ, R2.H0_H0 ;  /* 0x20000002ff027230 */ /* 0x000fca0000004100 */
[----:B0-----:R-:W-:-:S04]  /*ac50*/  FMUL R3, R2, UR21 ;  /* 0x0000001502037c20 */ /* 0x001fc80008400000 */
[----:B------:R-:W-:Y:S01]  /*ac60*/  FFMA R3, R0, UR20, R3 ;  /* 0x0000001400037c23 */ /* 0x000fe20008000003 */
[----:B------:R-:W-:-:S04]  /*ac70*/  PRMT R0, RZ, 0x7610, R0 ;  /* 0x00007610ff007816 */ /* 0x000fc80000000000 */
[----:B------:R-:W-:-:S05]  /*ac80*/  F2FP.SATFINITE.E5M2.F32.PACK_AB_MERGE_C R3, RZ, R3, RZ ;  /* 0x00000003ff03723e */ /* 0x000fca00048060ff */
[----:B------:R0:W-:Y:S01]  /*ac90*/  @!P3 STG.E.U8 desc[UR14][R28.64+0x41], R3 ;  /* 0x000041031c00b986 */ /* 0x0001e2000c10110e */
[----:B------:R-:W-:Y:S05]  /*aca0*/  @P5 BRA `(.L_x_238) ;  /* 0x0000000000045947 */ /* 0x000fea0003800000 */
[----:B------:R0:W5:Y:S02]  /*acb0*/  LDG.E.U8 R0, desc[UR14][R24.64+0x48] ;  /* 0x0000480e18007981 */ /* 0x000164000c1e1100 */
.L_x_238:
[----:B------:R-:W-:Y:S05]  /*acc0*/  BSYNC B1 ;  /* 0x0000000000017941 */ /* 0x000fea0003800000 */
.L_x_237:
[----:B------:R-:W2:Y:S01]  /*acd0*/  LDL.LU R2, [R1] ;  /* 0x0000000001027983 */ /* 0x000ea20000300800 */
[----:B-----5:R-:W-:Y:S01]  /*ace0*/  LOP3.LUT R0, R0, 0xff, RZ, 0xc0, !PT ;  /* 0x000000ff00007812 */ /* 0x020fe200078ec0ff */
[----:B------:R-:W-:Y:S01]  /*acf0*/  BSSY B1, `(.L_x_239) ;  /* 0x000000b000017945 */ /* 0x000fe20003800000 */
[----:B------:R-:W-:Y:S02]  /*ad00*/  ISETP.LT.OR P3, PT, R42, 0x4a, !P1 ;  /* 0x0000004a2a00780c */ /* 0x000fe40004f61670 */
[----:B------:R-:W-:-:S05]  /*ad10*/  F2FP.F16.E5M2.UNPACK_B R0, R0 ;  /* 0x00000000ff00723e */ /* 0x000fca00020004ff */
[----:B------:R-:W-:-:S05]  /*ad20*/  HADD2.F32 R0, -RZ, R0.H0_H0 ;  /* 0x20000000ff007230 */ /* 0x000fca0000004100 */
[----:B------:R-:W-:-:S04]  /*ad30*/  FMUL R0, R0, UR21 ;  /* 0x0000001500007c20 */ /* 0x000fc80008400000 */
[----:B--2---:R-:W-:-:S05]  /*ad40*/  FFMA R0, R2, UR20, R0 ;  /* 0x0000001402007c23 */ /* 0x004fca0008000000 */
[----:B0-----:R-:W-:Y:S02]  /*ad50*/  F2FP.SATFINITE.E5M2.F32.PACK_AB_MERGE_C R3, RZ, R0, RZ ;  /* 0x00000000ff03723e */ /* 0x001fe400048060ff */
[----:B------:R-:W-:-:S03]  /*ad60*/  PRMT R0, RZ, 0x7610, R0 ;  /* 0x00007610ff007816 */ /* 0x000fc60000000000 */
[----:B------:R0:W-:Y:S01]  /*ad70*/  @!P5 STG.E.U8 desc[UR14][R30.64+0x48], R3 ;  /* 0x000048031e00d986 */ /* 0x0001e2000c10110e */
[----:B------:R-:W-:Y:S05]  /*ad80*/  @P3 BRA `(.L_x_240) ;  /* 0x0000000000043947 */ /* 0x000fea0003800000 */
[----:B------:R2:W5:Y:S02]  /*ad90*/  LDG.E.U8 R0, desc[UR14][R24.64+0x49] ;  /* 0x0000490e18007981 */ /* 0x000564000c1e1100 */
.L_x_240:
[----:B------:R-:W-:Y:S05]  /*ada0*/  BSYNC B1 ;  /* 0x0000000000017941 */ /* 0x000fea0003800000 */
.L_x_239:
[----:B------:R-:W3:Y:S01]  /*adb0*/  LDL.LU R2, [R1+0x4] ;  /* 0x0000040001027983 */ /* 0x000ee20000300800 */
[----:B-----5:R-:W-:Y:S01]  /*adc0*/  LOP3.LUT R0, R0, 0xff, RZ, 0xc0, !PT ;  /* 0x000000ff00007812 */ /* 0x020fe200078ec0ff */
[----:B------:R-:W-:Y:S01]  /*add0*/  BSSY B1, `(.L_x_241) ;  /* 0x000000b000017945 */ /* 0x000fe20003800000 */
[----:B------:R-:W-:Y:S02]  /*ade0*/  ISETP.LT.OR P5, PT, R42, 0x49, !P2 ;  /* 0x000000492a00780c */ /* 0x000fe400057a1670 */
[----:B------:R-:W-:-:S05]  /*adf0*/  F2FP.F16.E5M2.UNPACK_B R0, R0 ;  /* 0x00000000ff00723e */ /* 0x000fca00020004ff */
[----:B------:R-:W-:-:S05]  /*ae00*/  HADD2.F32 R0, -RZ, R0.H0_H0 ;  /* 0x20000000ff007230 */ /* 0x000fca0000004100 */
[----:B------:R-:W-:-:S04]  /*ae10*/  FMUL R0, R0, UR21 ;  /* 0x0000001500007c20 */ /* 0x000fc80008400000 */
[----:B---3--:R-:W-:-:S05]  /*ae20*/  FFMA R0, R2, UR20, R0 ;  /* 0x0000001402007c23 */ /* 0x008fca0008000000 */
[----:B0-----:R-:W-:Y:S02]  /*ae30*/  F2FP.SATFINITE.E5M2.F32.PACK_AB_MERGE_C R3, RZ, R0, RZ ;  /* 0x00000000ff03723e */ /* 0x001fe400048060ff */
[----:B------:R-:W-:-:S03]  /*ae40*/  PRMT R0, RZ, 0x7610, R0 ;  /* 0x00007610ff007816 */ /* 0x000fc60000000000 */
[----:B------:R0:W-:Y:S01]  /*ae50*/  @!P3 STG.E.U8 desc[UR14][R30.64+0x49], R3 ;  /* 0x000049031e00b986 */ /* 0x0001e2000c10110e */
[----:B------:R-:W-:Y:S05]  /*ae60*/  @P5 BRA `(.L_x_242) ;  /* 0x0000000000045947 */ /* 0x000fea0003800000 */
[----:B------:R3:W5:Y:S02]  /*ae70*/  LDG.E.U8 R0, desc[UR14][R26.64+0x48] ;  /* 0x0000480e1a007981 */ /* 0x000764000c1e1100 */
.L_x_242:
[----:B------:R-:W-:Y:S05]  /*ae80*/  BSYNC B1 ;  /* 0x0000000000017941 */ /* 0x000fea0003800000 */
.L_x_241:
[----:B------:R-:W2:Y:S01]  /*ae90*/  LDL.LU R2, [R1+0x8] ;  /* 0x0000080001027983 */ /* 0x000ea20000300800 */
        /* <DEDUP_REMOVED lines=12> */
.L_x_244:
[----:B------:R-:W-:Y:S05]  /*af60*/  BSYNC B1 ;  /* 0x0000000000017941 */ /* 0x000fea0003800000 */
.L_x_243:
        /* <DEDUP_REMOVED lines=13> */
.L_x_246:
[----:B------:R-:W-:Y:S05]  /*b040*/  BSYNC B1 ;  /* 0x0000000000017941 */ /* 0x000fea0003800000 */
.L_x_245:
        /* <DEDUP_REMOVED lines=13> */
.L_x_248:
[----:B------:R-:W-:Y:S05]  /*b120*/  BSYNC B1 ;  /* 0x0000000000017941 */ /* 0x000fea0003800000 */
.L_x_247:
        /* <DEDUP_REMOVED lines=13> */
.L_x_250:
[----:B------:R-:W-:Y:S05]  /*b200*/  BSYNC B1 ;  /* 0x0000000000017941 */ /* 0x000fea0003800000 */
.L_x_249:
        /* <DEDUP_REMOVED lines=13> */
.L_x_252:
[----:B------:R-:W-:Y:S05]  /*b2e0*/  BSYNC B1 ;  /* 0x0000000000017941 */ /* 0x000fea0003800000 */
.L_x_251:
        /* <DEDUP_REMOVED lines=13> */
.L_x_254:
[----:B------:R-:W-:Y:S05]  /*b3c0*/  BSYNC B1 ;  /* 0x0000000000017941 */ /* 0x000fea0003800000 */
.L_x_253:
        /* <DEDUP_REMOVED lines=13> */
.L_x_256:
[----:B------:R-:W-:Y:S05]  /*b4a0*/  BSYNC B1 ;  /* 0x0000000000017941 */ /* 0x000fea0003800000 */
.L_x_255:
        /* <DEDUP_REMOVED lines=13> */
.L_x_258:
[----:B------:R-:W-:Y:S05]  /*b580*/  BSYNC B1 ;  /* 0x0000000000017941 */ /* 0x000fea0003800000 */
.L_x_257:
        /* <DEDUP_REMOVED lines=13> */
.L_x_260:
[----:B------:R-:W-:Y:S05]  /*b660*/  BSYNC B1 ;  /* 0x0000000000017941 */ /* 0x000fea0003800000 */
.L_x_259:
        /* <DEDUP_REMOVED lines=13> */
.L_x_262:
[----:B------:R-:W-:Y:S05]  /*b740*/  BSYNC B1 ;  /* 0x0000000000017941 */ /* 0x000fea0003800000 */
.L_x_261:
        /* <DEDUP_REMOVED lines=13> */
.L_x_264:
[----:B------:R-:W-:Y:S05]  /*b820*/  BSYNC B1 ;  /* 0x0000000000017941 */ /* 0x000fea0003800000 */
.L_x_263:
        /* <DEDUP_REMOVED lines=13> */
.L_x_266:
[----:B------:R-:W-:Y:S05]  /*b900*/  BSYNC B1 ;  /* 0x0000000000017941 */ /* 0x000fea0003800000 */
.L_x_265:
        /* <DEDUP_REMOVED lines=13> */
.L_x_268:
[----:B------:R-:W-:Y:S05]  /*b9e0*/  BSYNC B1 ;  /* 0x0000000000017941 */ /* 0x000fea0003800000 */
.L_x_267:
        /* <DEDUP_REMOVED lines=13> */
.L_x_270:
[----:B------:R-:W-:Y:S05]  /*bac0*/  BSYNC B1 ;  /* 0x0000000000017941 */ /* 0x000fea0003800000 */
.L_x_269:
        /* <DEDUP_REMOVED lines=13> */
.L_x_272:
[----:B------:R-:W-:Y:S05]  /*bba0*/  BSYNC B1 ;  /* 0x0000000000017941 */ /* 0x000fea0003800000 */
.L_x_271:
        /* <DEDUP_REMOVED lines=13> */
.L_x_274:
[----:B------:R-:W-:Y:S05]  /*bc80*/  BSYNC B1 ;  /* 0x0000000000017941 */ /* 0x000fea0003800000 */
.L_x_273:
        /* <DEDUP_REMOVED lines=13> */
.L_x_276:
[----:B------:R-:W-:Y:S05]  /*bd60*/  BSYNC B1 ;  /* 0x0000000000017941 */ /* 0x000fea0003800000 */
.L_x_275:
        /* <DEDUP_REMOVED lines=13> */
.L_x_278:
[----:B------:R-:W-:Y:S05]  /*be40*/  BSYNC B1 ;  /* 0x0000000000017941 */ /* 0x000fea0003800000 */
.L_x_277:
        /* <DEDUP_REMOVED lines=13> */
.L_x_280:
[----:B------:R-:W-:Y:S05]  /*bf20*/  BSYNC B1 ;  /* 0x0000000000017941 */ /* 0x000fea0003800000 */
.L_x_279:
        /* <DEDUP_REMOVED lines=13> */
.L_x_282:
[----:B------:R-:W-:Y:S05]  /*c000*/  BSYNC B1 ;  /* 0x0000000000017941 */ /* 0x000fea0003800000 */
.L_x_281:
        /* <DEDUP_REMOVED lines=13> */
.L_x_284:
[----:B------:R-:W-:Y:S05]  /*c0e0*/  BSYNC B1 ;  /* 0x0000000000017941 */ /* 0x000fea0003800000 */
.L_x_283:
        /* <DEDUP_REMOVED lines=13> */
.L_x_286:
[----:B------:R-:W-:Y:S05]  /*c1c0*/  BSYNC B1 ;  /* 0x0000000000017941 */ /* 0x000fea0003800000 */
.L_x_285:
        /* <DEDUP_REMOVED lines=13> */
.L_x_288:
[----:B------:R-:W-:Y:S05]  /*c2a0*/  BSYNC B1 ;  /* 0x0000000000017941 */ /* 0x000fea0003800000 */
.L_x_287:
        /* <DEDUP_REMOVED lines=13> */
.L_x_290:
[----:B------:R-:W-:Y:S05]  /*c380*/  BSYNC B1 ;  /* 0x0000000000017941 */ /* 0x000fea0003800000 */
.L_x_289:
        /* <DEDUP_REMOVED lines=13> */
.L_x_292:
[----:B------:R-:W-:Y:S05]  /*c460*/  BSYNC B1 ;  /* 0x0000000000017941 */ /* 0x000fea0003800000 */
.L_x_291:
[----:B------:R-:W-:Y:S05]  /*c470*/  @P2 BRA `(.L_x_293) ;  /* 0x0000002000a42947 */ /* 0x000fea0003800000 */
[----:B------:R-:W2:Y:S01]  /*c480*/  LDL.LU R2, [R1+0x6c] ;  /* 0x00006c0001027983 */ /* 0x000ea20000300800 */
[----:B-----5:R-:W-:-:S04]  /*c490*/  LOP3.LUT R0, R0, 0xff, RZ, 0xc0, !PT ;  /* 0x000000ff00007812 */ /* 0x020fc800078ec0ff */
[----:B------:R-:W-:-:S05]  /*c4a0*/  F2FP.F16.E5M2.UNPACK_B R0, R0 ;  /* 0x00000000ff00723e */ /* 0x000fca00020004ff */
[----:B------:R-:W-:-:S05]  /*c4b0*/  HADD2.F32 R0, -RZ, R0.H0_H0 ;  /* 0x20000000ff007230 */ /* 0x000fca0000004100 */
[----:B------:R-:W-:-:S04]  /*c4c0*/  FMUL R0, R0, UR21 ;  /* 0x0000001500007c20 */ /* 0x000fc80008400000 */
[----:B--2---:R-:W-:-:S05]  /*c4d0*/  FFMA R0, R2, UR20, R0 ;  /* 0x0000001402007c23 */ /* 0x004fca0008000000 */
[----:B0-----:R-:W-:-:S05]  /*c4e0*/  F2FP.SATFINITE.E5M2.F32.PACK_AB_MERGE_C R3, RZ, R0, RZ ;  /* 0x00000000ff03723e */ /* 0x001fca00048060ff */
[----:B------:R0:W-:Y:S01]  /*c4f0*/  STG.E.U8 desc[UR14][R28.64+0x79], R3 ;  /* 0x000079031c007986 */ /* 0x0001e2000c10110e */
[----:B------:R-:W-:Y:S05]  /*c500*/  BRA `(.L_x_293) ;  /* 0x0000002000807947 */ /* 0x000fea0003800000 */
.L_x_36:
[----:B------:R-:W-:Y:S01]  /*c510*/  ISETP.GE.AND P5, PT, R41, 0x1, PT ;  /* 0x000000012900780c */ /* 0x000fe20003fa6270 */
[----:B------:R-:W-:Y:S01]  /*c520*/  FMUL R227, R227, UR20 ;  /* 0x00000014e3e37c20 */ /* 0x000fe20008400000 */
[----:B------:R-:W-:Y:S02]  /*c530*/  ISETP.GE.AND P2, PT, R41, 0x9, PT ;  /* 0x000000092900780c */ /* 0x000fe40003f46270 */
[C---:B------:R-:W-:Y:S02]  /*c540*/  ISETP.LT.OR P1, PT, R42.reuse, 0x2, !P5 ;  /* 0x000000022a00780c */ /* 0x040fe40006f21670 */
[----:B------:R-:W-:Y:S02]  /*c550*/  F2FP.SATFINITE.E5M2.F32.PACK_AB_MERGE_C R227, RZ, R227, RZ ;  /* 0x000000e3ffe3723e */ /* 0x000fe400048060ff */
[----:B------:R-:W-:Y:S01]  /*c560*/  ISETP.LT.OR P3, PT, R42, 0x1, !P5 ;  /* 0x000000012a00780c */ /* 0x000fe20006f61670 */
[----:B------:R-:W-:Y:S01]  /*c570*/  FMUL R228, R228, UR20 ;  /* 0x00000014e4e47c20 */ /* 0x000fe20008400000 */
[----:B------:R-:W-:Y:S01]  /*c580*/  ISETP.LT.OR P6, PT, R42, 0x1, !P2 ;  /* 0x000000012a00780c */ /* 0x000fe200057c1670 */
[----:B------:R-:W-:Y:S01]  /*c590*/  FMUL R225, R225, UR20 ;  /* 0x00000014e1e17c20 */ /* 0x000fe20008400000 */
[----:B------:R-:W-:-:S05]  /*c5a0*/  FMUL R226, R226, UR20 ;  /* 0x00000014e2e27c20 */ /* 0x000fca0008400000 */
[----:B------:R-:W-:Y:S01]  /*c5b0*/  @!P1 STG.E.U8 desc[UR14][R24.64+0x1], R227 ;  /* 0x000001e318009986 */ /* 0x000fe2000c10110e */
[C---:B------:R-:W-:Y:S02]  /*c5c0*/  ISETP.LT.OR P1, PT, R42.reuse, 0x2, !P2 ;  /* 0x000000022a00780c */ /* 0x040fe40005721670 */
[----:B------:R-:W-:Y:S02]  /*c5d0*/  F2FP.SATFINITE.E5M2.F32.PACK_AB_MERGE_C R33, RZ, R228, RZ ;  /* 0x000000e4ff21723e */ /* 0x000fe400048060ff */
[----:B------:R-:W-:Y:S02]  /*c5e0*/  F2FP.SATFINITE.E5M2.F32.PACK_AB_MERGE_C R225, RZ, R225, RZ ;  /* 0x000000e1ffe1723e */ /* 0x000fe400048060ff */
[----:B------:R-:W-:Y:S01]  /*c5f0*/  F2FP.SATFINITE.E5M2.F32.PACK_AB_MERGE_C R35, RZ, R226, RZ ;  /* 0x000000e2ff23723e */ /* 0x000fe200048060ff */
[----:B------:R0:W-:Y:S01]  /*c600*/  @!P3 STG.E.U8 desc[UR14][R24.64], R33 ;  /* 0x000000211800b986 */ /* 0x0001e2000c10110e */
[----:B------:R-:W-:Y:S01]  /*c610*/  ISETP.LT.OR P3, PT, R42, 0x9, !P5 ;  /* 0x000000092a00780c */ /* 0x000fe20006f61670 */
[----:B------:R-:W-:-:S02]  /*c620*/  FMUL R224, R224, UR20 ;  /* 0x00000014e0e07c20 */ /* 0x000fc40008400000 */
[----:B------:R2:W-:Y:S01]  /*c630*/  @!P6 STG.E.U8 desc[UR14][R26.64], R35 ;  /* 0x000000231a00e986 */ /* 0x0005e2000c10110e */
[----:B------:R-:W-:-:S03]  /*c640*/  ISETP.LT.OR P6, PT, R42, 0x9, !P2 ;  /* 0x000000092a00780c */ /* 0x000fc600057c1670 */
[----:B------:R-:W-:Y:S01]  /*c650*/  @!P1 STG.E.U8 desc[UR14][R26.64+0x1], R225 ;  /* 0x000001e11a009986 */ /* 0x000fe2000c10110e */
[----:B------:R-:W-:Y:S01]  /*c660*/  ISETP.LT.OR P1, PT, R42, 0xa, !P5 ;  /* 0x0000000a2a00780c */ /* 0x000fe20006f21670 */
[----:B------:R-:W-:Y:S01]  /*c670*/  FMUL R223, R223, UR20 ;  /* 0x00000014dfdf7c20 */ /* 0x000fe20008400000 */
[----:B------:R-:W-:Y:S01]  /*c680*/  FMUL R222, R222, UR20 ;  /* 0x00000014dede7c20 */ /* 0x000fe20008400000 */
[----:B------:R-:W-:Y:S01]  /*c690*/  F2FP.SATFINITE.E5M2.F32.PACK_AB_MERGE_C R37, RZ, R224, RZ ;  /* 0x000000e0ff25723e */ /* 0x000fe200048060ff */
[----:B------:R-:W-:Y:S01]  /*c6a0*/  FMUL R221, R221, UR20 ;  /* 0x00000014dddd7c20 */ /* 0x000fe20008400000 */
[----:B------:R-:W-:Y:S01]  /*c6b0*/  FMUL R220, R220, UR20 ;  /* 0x00000014dcdc7c20 */ /* 0x000fe20008400000 */
[----:B------:R-:W-:Y:S01]  /*c6c0*/  F2FP.SATFINITE.E5M2.F32.PACK_AB_MERGE_C R223, RZ, R223, RZ ;  /* 0x000000dfffdf723e */ /* 0x000fe200048060ff */
[----:B------:R-:W-:Y:S01]  /*c6d0*/  FMUL R219, R219, UR20 ;  /* 0x00000014dbdb7c20 */ /* 0x000fe20008400000 */
[----:B0-----:R-:W-:Y:S01]  /*c6e0*/  F2FP.SATFINITE.E5M2.F32.PACK_AB_MERGE_C R33, RZ, R222, RZ ;  /* 0x000000deff21723e */ /* 0x001fe200048060ff */
[----:B------:R-:W-:Y:S01]  /*c6f0*/  @!P3 STG.E.U8 desc[UR14][R24.64+0x8], R37 ;  /* 0x000008251800b986 */ /* 0x000fe2000c10110e */
[----:B------:R-:W-:-:S03]  /*c700*/  ISETP.LT.OR P3, PT, R42, 0xa, !P2 ;  /* 0x0000000a2a00780c */ /* 0x000fc60005761670 */
[----:B------:R-:W-:Y:S01]  /*c710*/  @!P1 STG.E.U8 desc[UR14][R24.64+0x9], R223 ;  /* 0x000009df18009986 */ /* 0x000fe2000c10110e */
[----:B------:R-:W-:-:S03]  /*c720*/  ISETP.LT.OR P1, PT, R42, 0x11, !P5 ;  /* 0x000000112a00780c */ /* 0x000fc60006f21670 */
[----:B------:R0:W-:Y:S01]  /*c730*/  @!P6 STG.E.U8 desc[UR14][R26.64+0x8], R33 ;  /* 0x000008211a00e986 */ /* 0x0001e2000c10110e */
[----:B------:R-:W-:Y:S02]  /*c740*/  ISETP.LT.OR P6, PT, R42, 0x12, !P5 ;  /* 0x000000122a00780c */ /* 0x000fe40006fc1670 */
[----:B------:R-:W-:Y:S01]  /*c750*/  F2FP.SATFINITE.E5M2.F32.PACK_AB_MERGE_C R221, RZ, R221, RZ ;  /* 0x000000ddffdd723e */ /* 0x000fe200048060ff */
[----:B------:R-:W-:Y:S01]  /*c760*/  FMUL R217, R217, UR20 ;  /* 0x00000014d9d97c20 */ /* 0x000fe20008400000 */
[----:B--2---:R-:W-:Y:S01]  /*c770*/  F2FP.SATFINITE.E5M2.F32.PACK_AB_MERGE_C R35, RZ, R220, RZ ;  /* 0x000000dcff23723e */ /* 0x004fe200048060ff */
[----:B------:R-:W-:Y:S01]  /*c780*/  FMUL R218, R218, UR20 ;  /* 0x00000014dada7c20 */ /* 0x000fe20008400000 */
[----:B------:R-:W-:Y:S01]  /*c790*/  F2FP.SATFINITE.E5M2.F32.PACK_AB_MERGE_C R219, RZ, R219, RZ ;  /* 0x000000dbffdb723e */ /* 0x000fe200048060ff */
[----:B------:R-:W-:Y:S01]  /*c7a0*/  @!P3 STG.E.U8 desc[UR14][R26.64+0x9], R221 ;  /* 0x000009dd1a00b986 */ /* 0x000fe2000c10110e */
[----:B------:R-:W-:-:S03]  /*c7b0*/  ISETP.LT.OR P3, PT, R42, 0x12, !P2 ;  /* 0x000000122a00780c */ /* 0x000fc60005761670 */
[----:B------:R2:W-:Y:S01]  /*c7c0*/  @!P1 STG.E.U8 desc[UR14][R24.64+0x10], R35 ;  /* 0x0000102318009986 */ /* 0x0005e2000c10110e */
[----:B------:R-:W-:-:S03]  /*c7d0*/  ISETP.LT.OR P1, PT, R42, 0x11, !P2 ;  /* 0x000000112a00780c */ /* 0x000fc60005721670 */
[----:B------:R-:W-:Y:S01]  /*c7e0*/  @!P6 STG.E.U8 desc[UR14][R24.64+0x11], R219 ;  /* 0x000011db1800e986 */ /* 0x000fe2000c10110e */
[----:B------:R-:W-:Y:S01]  /*c7f0*/  ISETP.LT.OR P6, PT, R42, 0x19, !P5 ;  /* 0x000000192a00780c */ /* 0x000fe20006fc1670 */
[----:B------:R-:W-:Y:S01]  /*c800*/  FMUL R216, R216, UR20 ;  /* 0x00000014d8d87c20 */ /* 0x000fe20008400000 */
[----:B------:R-:W-:Y:S01]  /*c810*/  F2FP.SATFINITE.E5M2.F32.PACK_AB_MERGE_C R217, RZ, R217, RZ ;  /* 0x000000d9ffd9723e */ /* 0x000fe200048060ff */
[----:B------:R-:W-:Y:S01]  /*c820*/  FMUL R215, R215, UR20 ;  /* 0x00000014d7d77c20 */ /* 0x000fe20008400000 */
[----:B0-----:R-:W-:Y:S01]  /*c830*/  F2FP.SATFINITE.E5M2.F32.PACK_AB_MERGE_C R33, RZ, R218, RZ ;  /* 0x000000daff21723e */ /* 0x001fe200048060ff */
[----:B------:R-:W-:Y:S01]  /*c840*/  FMUL R214, R214, UR20 ;  /* 0x00000014d6d67c20 */ /* 0x000fe20008400000 */
[----:B------:R-:W-:Y:S01]  /*c850*/  F2FP.SATFINITE.E5M2.F32.PACK_AB_MERGE_C R37, RZ, R216, RZ ;  /* 0x000000d8ff25723e */ /* 0x000fe200048060ff */
[----:B------:R-:W-:Y:S01]  /*c860*/  @!P3 STG.E.U8 desc[UR14][R26.64+0x11], R217 ;  /* 0x000011d91a00b986 */ /* 0x000fe2000c10110e */
[----:B------:R-:W-:-:S03]  /*c870*/  ISETP.LT.OR P3, PT, R42, 0x1a, !P5 ;  /* 0x0000001a2a00780c */ /* 0x000fc60006f61670 */
[----:B------:R0:W-:Y:S01]  /*c880*/  @!P1 STG.E.U8 desc[UR14][R26.64+0x10], R33 ;  /* 0x000010211a009986 */ /* 0x0001e2000c10110e */
[----:B------:R-:W-:-:S03]  /*c890*/  ISETP.LT.OR P1, PT, R42, 0x19, !P2 ;  /* 0x000000192a00780c */ /* 0x000fc60005721670 */
[----:B------:R3:W-:Y:S01]  /*c8a0*/  @!P6 STG.E.U8 desc[UR14][R24.64+0x18], R37 ;  /* 0x000018251800e986 */ /* 0x0007e2000c10110e */
[----:B------:R-:W-:Y:S01]  /*c8b0*/  ISETP.LT.OR P6, PT, R42, 0x1a, !P2 ;  /* 0x0000001a2a00780c */ /* 0x000fe200057c1670 */
[----:B------:R-:W-:Y:S01]  /*c8c0*/  FMUL R213, R213, UR20 ;  /* 0x00000014d5d57c20 */ /* 0x000fe20008400000 */
        /* <DEDUP_REMOVED lines=16> */
[----:B---3--:R-:W-:Y:S01]  /*c9d0*/  F2FP.SATFINITE.E5M2.F32.PACK_AB_MERGE_C R37, RZ, R210, RZ ;  /* 0x000000d2ff25723e */ /* 0x008fe200048060ff */
        /* <DEDUP_REMOVED lines=44> */
[----:B------:R-:W4:Y:S01]  /*cca0*/  LDL.LU R227, [R1+0xc] ;  /* 0x00000c0001e37983 */ /* 0x000f220000300800 */
[----:B0-----:R-:W-:Y:S02]  /*ccb0*/  F2FP.SATFINITE.E5M2.F32.PACK_AB_MERGE_C R33, RZ, R200, RZ ;  /* 0x000000c8ff21723e */ /* 0x001fe400048060ff */
[----:B---3--:R-:W-:Y:S01]  /*ccc0*/  F2FP.SATFINITE.E5M2.F32.PACK_AB_MERGE_C R37, RZ, R198, RZ ;  /* 0x000000c6ff25723e */ /* 0x008fe200048060ff */
[----:B------:R-:W-:Y:S01]  /*ccd0*/  @!P3 STG.E.U8 desc[UR14][R24.64+0x39], R199 ;  /* 0x000039c71800b986 */ /* 0x000fe2000c10110e */
[----:B------:R-:W-:-:S03]  /*cce0*/  ISETP.LT.OR P3, PT, R42, 0x3a, !P2 ;  /* 0x0000003a2a00780c */ /* 0x000fc60005761670 */
[----:B------:R-:W3:Y:S01]  /*ccf0*/  LDL.LU R226, [R1+0x8] ;  /* 0x0000080001e27983 */ /* 0x000ee20000300800 */
[----:B------:R-:W-:-:S03]  /*cd00*/  FMUL R197, R197, UR20 ;  /* 0x00000014c5c57c20 */ /* 0x000fc60008400000 */
[----:B------:R0:W-:Y:S01]  /*cd10*/  @!P1 STG.E.U8 desc[UR14][R24.64+0x38], R33 ;  /* 0x0000382118009986 */ /* 0x0001e2000c10110e */
[----:B------:R-:W-:-:S03]  /*cd20*/  ISETP.LT.OR P1, PT, R42, 0x41, !P5 ;  /* 0x000000412a00780c */ /* 0x000fc60006f21670 */
[----:B------:R-:W4:Y:S01]  /*cd30*/  LDL.LU R225, [R1+0x4] ;  /* 0x0000040001e17983 */ /* 0x000f220000300800 */
[----:B------:R-:W-:-:S03]  /*cd40*/  FMUL R196, R196, UR20 ;  /* 0x00000014c4c47c20 */ /* 0x000fc60008400000 */
[----:B------:R1:W-:Y:S01]  /*cd50*/  @!P6 STG.E.U8 desc[UR14][R26.64+0x38], R37 ;  /* 0x000038251a00e986 */ /* 0x0003e2000c10110e */
[----:B------:R-:W-:-:S03]  /*cd60*/  ISETP.LT.OR P6, PT, R42, 0x42, !P5 ;  /* 0x000000422a00780c */ /* 0x000fc60006fc1670 */
[----:B------:R-:W3:Y:S01]  /*cd70*/  LDL.LU R224, [R1] ;  /* 0x0000000001e07983 */ /* 0x000ee20000300800 */
[----:B------:R-:W-:Y:S01]  /*cd80*/  FMUL R195, R195, UR20 ;  /* 0x00000014c3c37c20 */ /* 0x000fe20008400000 */
[----:B------:R-:W-:Y:S02]  /*cd90*/  F2FP.SATFINITE.E5M2.F32.PACK_AB_MERGE_C R197, RZ, R197, RZ ;  /* 0x000000c5ffc5723e */ /* 0x000fe400048060ff */
        /* <DEDUP_REMOVED lines=14> */
[----:B0-----:R-:W-:Y:S01]  /*ce80*/  F2FP.SATFINITE.E5M2.F32.PACK_AB_MERGE_C R33, RZ, R194, RZ ;  /* 0x000000c2ff21723e */ /* 0x001fe200048060ff */
[----:B------:R-:W-:Y:S01]  /*ce90*/  FMUL R189, R189, UR20 ;  /* 0x00000014bdbd7c20 */ /* 0x000fe20008400000 */
[----:B-1----:R-:W-:Y:S01]  /*cea0*/  F2FP.SATFINITE.E5M2.F32.PACK_AB_MERGE_C R37, RZ, R192, RZ ;  /* 0x000000c0ff25723e */ /* 0x002fe200048060ff */
[----:B------:R-:W-:Y:S01]  /*ceb0*/  @!P3 STG.E.U8 desc[UR14][R26.64+0x41], R193 ;  /* 0x000041c11a00b986 */ /* 0x000fe2000c10110e */
[----:B------:R-:W-:-:S03]  /*cec0*/  ISETP.LT.OR P3, PT, R42, 0x4a, !P5 ;  /* 0x0000004a2a00780c */ /* 0x000fc60006f61670 */
[----:B------:R0:W-:Y:S01]  /*ced0*/  @!P1 STG.E.U8 desc[UR14][R26.64+0x40], R33 ;  /* 0x000040211a009986 */ /* 0x0001e2000c10110e */
        /* <DEDUP_REMOVED lines=39> */
[----:B0-----:R-:W-:Y:S01]  /*d150*/  F2FP.SATFINITE.E5M2.F32.PACK_AB_MERGE_C R33, RZ, R182, RZ ;  /* 0x000000b6ff21723e */ /* 0x001fe200048060ff */
[----:B------:R-:W-:Y:S01]  /*d160*/  FMUL R179, R179, UR20 ;  /* 0x00000014b3b37c20 */ /* 0x000fe20008400000 */
[----:B------:R-:W-:Y:S01]  /*d170*/  F2FP.SATFINITE.E5M2.F32.PACK_AB_MERGE_C R181, RZ, R181, RZ ;  /* 0x000000b5ffb5723e */ /* 0x000fe200048060ff */
[----:B------:R-:W-:Y:S01]  /*d180*/  FMUL R177, R177, UR20 ;  /* 0x00000014b1b17c20 */ /* 0x000fe20008400000 */
[----:B-1----:R-:W-:Y:S01]  /*d190*/  F2FP.SATFINITE.E5M2.F32.PACK_AB_MERGE_C R37, RZ, R180, RZ ;  /* 0x000000b4ff25723e */ /* 0x002fe200048060ff */
[----:B------:R-:W-:Y:S01]  /*d1a0*/  FMUL R178, R178, UR20 ;  /* 0x00000014b2b27c20 */ /* 0x000fe20008400000 */
[----:B------:R-:W-:Y:S01]  /*d1b0*/  FMUL R176, R176, UR20 ;  /* 0x00000014b0b07c20 */ /* 0x000fe20008400000 */
[----:B------:R0:W-:Y:S01]  /*d1c0*/  @!P1 STG.E.U8 desc[UR14][R26.64+0x58], R33 ;  /* 0x000058211a009986 */ /* 0x0001e2000c10110e */
[----:B------:R-:W-:-:S03]  /*d1d0*/  ISETP.LT.OR P1, PT, R42, 0x61, !P2 ;  /* 0x000000612a00780c */ /* 0x000fc60005721670 */
[----:B------:R-:W-:Y:S01]  /*d1e0*/  @!P3 STG.E.U8 desc[UR14][R26.64+0x59], R181 ;  /* 0x000059b51a00b986 */ /* 0x000fe2000c10110e */
[----:B------:R-:W-:-:S03]  /*d1f0*/  ISETP.LT.OR P3, PT, R42, 0x62, !P5 ;  /* 0x000000622a00780c */ /* 0x000fc60006f61670 */
[----:B------:R1:W-:Y:S01]  /*d200*/  @!P6 STG.E.U8 desc[UR14][R24.64+0x60], R37 ;  /* 0x000060251800e986 */ /* 0x0003e2000c10110e */
[----:B------:R-:W-:Y:S02]  /*d210*/  ISETP.LT.OR P6, PT, R42, 0x62, !P2 ;  /* 0x000000622a00780c */ /* 0x000fe400057c1670 */
[----:B------:R-:W-:Y:S01]  /*d220*/  F2FP.SATFINITE.E5M2.F32.PACK_AB_MERGE_C R179, RZ, R179, RZ ;  /* 0x000000b3ffb3723e */ /* 0x000fe200048060ff */
[----:B------:R-:W-:Y:S01]  /*d230*/  FMUL R175, R175, UR20 ;  /* 0x00000014afaf7c20 */ /* 0x000fe20008400000 */
[----:B------:R-:W-:Y:S01]  /*d240*/  F2FP.SATFINITE.E5M2.F32.PACK_AB_MERGE_C R177, RZ, R177, RZ ;  /* 0x000000b1ffb1723e */ /* 0x000fe200048060ff */
[----:B------:R-:W-:Y:S01]  /*d250*/  FMUL R174, R174, UR20 ;  /* 0x00000014aeae7c20 */ /* 0x000fe20008400000 */
[----:B--2---:R-:W-:Y:S01]  /*d260*/  F2FP.SATFINITE.E5M2.F32.PACK_AB_MERGE_C R35, RZ, R178, RZ ;  /* 0x000000b2ff23723e */ /* 0x004fe200048060ff */
[----:B------:R-:W-:Y:S01]  /*d270*/  FMUL R173, R173, UR20 ;  /* 0x00000014adad7c20 */ /* 0x000fe20008400000 */
[----:B------:R-:W-:Y:S01]  /*d280*/  FMUL R172, R172, UR20 ;  /* 0x00000014acac7c20 */ /* 0x000fe20008400000 */
[----:B------:R-:W-:Y:S01]  /*d290*/  @!P3 STG.E.U8 desc[UR14][R24.64+0x61], R179 ;  /* 0x000061b31800b986 */ /* 0x000fe2000c10110e */
[----:B------:R-:W-:-:S03]  /*d2a0*/  ISETP.LT.OR P3, PT, R42, 0x69, !P5 ;  /* 0x000000692a00780c */ /* 0x000fc60006f61670 */
[----:B------:R-:W-:Y:S01]  /*d2b0*/  @!P6 STG.E.U8 desc[UR14][R26.64+0x61], R177 ;  /* 0x000061b11a00e986 */ /* 0x000fe2000c10110e */
[----:B------:R-:W-:-:S03]  /*d2c0*/  ISETP.LT.OR P6, PT, R42, 0x6a, !P5 ;  /* 0x0000006a2a00780c */ /* 0x000fc60006fc1670 */
[----:B------:R2:W-:Y:S01]  /*d2d0*/  @!P1 STG.E.U8 desc[UR14][R26.64+0x60], R35 ;  /* 0x000060231a009986 */ /* 0x0005e2000c10110e */
[----:B------:R-:W-:Y:S02]  /*d2e0*/  ISETP.LT.OR P1, PT, R42, 0x69, !P2 ;  /* 0x000000692a00780c */ /* 0x000fe40005721670 */
[----:B0-----:R-:W-:Y:S01]  /*d2f0*/  F2FP.SATFINITE.E5M2.F32.PACK_AB_MERGE_C R33, RZ, R176, RZ ;  /* 0x000000b0ff21723e */ /* 0x001fe200048060ff */
[----:B------:R-:W-:Y:S01]  /*d300*/  FMUL R171, R171, UR20 ;  /* 0x00000014abab7c20 */ /* 0x000fe20008400000 */
[----:B------:R-:W-:Y:S01]  /*d310*/  F2FP.SATFINITE.E5M2.F32.PACK_AB_MERGE_C R175, RZ, R175, RZ ;  /* 0x000000afffaf723e */ /* 0x000fe200048060ff */
[----:B------:R-:W-:Y:S01]  /*d320*/  FMUL R170, R170, UR20 ;  /* 0x00000014aaaa7c20 */ /* 0x000fe20008400000 */
[----:B-1----:R-:W-:Y:S01]  /*d330*/  F2FP.SATFINITE.E5M2.F32.PACK_AB_MERGE_C R37, RZ, R174, RZ ;  /* 0x000000aeff25723e */ /* 0x002fe200048060ff */
[----:B------:R0:W-:Y:S01]  /*d340*/  @!P3 STG.E.U8 desc[UR14][R24.64+0x68], R33 ;  /* 0x000068211800b986 */ /* 0x0001e2000c10110e */
[----:B------:R-:W-:-:S03]  /*d350*/  ISETP.LT.OR P3, PT, R42, 0x6a, !P2 ;  /* 0x0000006a2a00780c */ /* 0x000fc60005761670 */
[----:B------:R-:W-:Y:S01]  /*d360*/  @!P6 STG.E.U8 desc[UR14][R24.64+0x69], R175 ;  /* 0x000069af1800e986 */ /* 0x000fe2000c10110e */
[----:B------:R-:W-:-:S03]  /*d370*/  ISETP.LT.OR P6, PT, R42, 0x71, !P5 ;  /* 0x000000712a00780c */ /* 0x000fc60006fc1670 */
[----:B------:R-:W-:Y:S01]  /*d380*/  @!P1 STG.E.U8 desc[UR14][R26.64+0x68], R37 ;  /* 0x000068251a009986 */ /* 0x000fe2000c10110e */
        /* <DEDUP_REMOVED lines=11> */
[C---:B------:R-:W-:Y:S02]  /*d440*/  ISETP.LT.OR P1, PT, R42.reuse, 0x79, !P5 ;  /* 0x000000792a00780c */ /* 0x040fe40006f21670 */
[----:B------:R-:W-:Y:S01]  /*d450*/  ISETP.LT.OR P5, PT, R42, 0x7a, !P5 ;  /* 0x0000007a2a00780c */ /* 0x000fe20006fa1670 */
[----:B------:R-:W-:Y:S01]  /*d460*/  FMUL R167, R167, UR20 ;  /* 0x00000014a7a77c20 */ /* 0x000fe20008400000 */
[----:B0-----:R-:W-:Y:S01]  /*d470*/  F2FP.SATFINITE.E5M2.F32.PACK_AB_MERGE_C R33, RZ, R170, RZ ;  /* 0x000000aaff21723e */ /* 0x001fe200048060ff */
[----:B------:R-:W-:Y:S01]  /*d480*/  FMUL R166, R166, UR20 ;  /* 0x00000014a6a67c20 */ /* 0x000fe20008400000 */
[----:B------:R-:W-:Y:S01]  /*d490*/  F2FP.SATFINITE.E5M2.F32.PACK_AB_MERGE_C R169, RZ, R169, RZ ;  /* 0x000000a9ffa9723e */ /* 0x000fe200048060ff */
[----:B------:R-:W-:Y:S01]  /*d4a0*/  FMUL R165, R165, UR20 ;  /* 0x00000014a5a57c20 */ /* 0x000fe20008400000 */
[----:B-1----:R-:W-:Y:S01]  /*d4b0*/  F2FP.SATFINITE.E5M2.F32.PACK_AB_MERGE_C R35, RZ, R168, RZ ;  /* 0x000000a8ff23723e */ /* 0x002fe200048060ff */
[----:B------:R0:W-:Y:S01]  /*d4c0*/  @!P3 STG.E.U8 desc[UR14][R26.64+0x70], R33 ;  /* 0x000070211a00b986 */ /* 0x0001e2000c10110e */
[----:B------:R-:W-:-:S03]  /*d4d0*/  F2FP.SATFINITE.E5M2.F32.PACK_AB_MERGE_C R167, RZ, R167, RZ ;  /* 0x000000a7ffa7723e */ /* 0x000fc600048060ff */
[----:B------:R-:W-:Y:S01]  /*d4e0*/  @!P6 STG.E.U8 desc[UR14][R26.64+0x71], R169 ;  /* 0x000071a91a00e986 */ /* 0x000fe2000c10110e */
[----:B------:R-:W-:-:S03]  /*d4f0*/  ISETP.LT.OR P3, PT, R42, 0x79, !P2 ;  /* 0x000000792a00780c */ /* 0x000fc60005761670 */
[----:B------:R1:W-:Y:S01]  /*d500*/  @!P1 STG.E.U8 desc[UR14][R24.64+0x78], R35 ;  /* 0x0000782318009986 */ /* 0x0003e2000c10110e */
[----:B------:R-:W-:Y:S02]  /*d510*/  ISETP.GE.AND P1, PT, R41, 0x81, PT ;  /* 0x000000812900780c */ /* 0x000fe40003f26270 */
[C---:B------:R-:W-:Y:S01]  /*d520*/  ISETP.LT.OR P2, PT, R42.reuse, 0x7a, !P2 ;  /* 0x0000007a2a00780c */ /* 0x040fe20005741670 */
[----:B------:R2:W-:Y:S01]  /*d530*/  @!P5 STG.E.U8 desc[UR14][R24.64+0x79], R167 ;  /* 0x000079a71800d986 */ /* 0x0005e2000c10110e */
[----:B------:R-:W-:Y:S01]  /*d540*/  ISETP.LT.OR P5, PT, R42, 0x1, !P1 ;  /* 0x000000012a00780c */ /* 0x000fe20004fa1670 */
[----:B------:R-:W-:Y:S01]  /*d550*/  FMUL R164, R164, UR20 ;  /* 0x00000014a4a47c20 */ /* 0x000fe20008400000 */
[----:B0-----:R-:W-:Y:S01]  /*d560*/  F2FP.SATFINITE.E5M2.F32.PACK_AB_MERGE_C R33, RZ, R166, RZ ;  /* 0x000000a6ff21723e */ /* 0x001fe200048060ff */
[----:B------:R-:W-:Y:S01]  /*d570*/  FMUL R163, R163, UR20 ;  /* 0x00000014a3a37c20 */ /* 0x000fe20008400000 */
[----:B------:R-:W-:Y:S01]  /*d580*/  ISETP.LT.OR P6, PT, R42, 0x2, !P1 ;  /* 0x000000022a00780c */ /* 0x000fe20004fc1670 */
[----:B------:R-:W-:Y:S01]  /*d590*/  FMUL R161, R161, UR20 ;  /* 0x00000014a1a17c20 */ /* 0x000fe20008400000 */
[----:B------:R-:W-:Y:S01]  /*d5a0*/  F2FP.SATFINITE.E5M2.F32.PACK_AB_MERGE_C R165, RZ, R165, RZ ;  /* 0x000000a5ffa5723e */ /* 0x000fe200048060ff */
[----:B------:R-:W-:Y:S01]  /*d5b0*/  @!P3 STG.E.U8 desc[UR14][R26.64+0x78], R33 ;  /* 0x000078211a00b986 */ /* 0x000fe2000c10110e */
[----:B-1----:R-:W-:-:S02]  /*d5c0*/  F2FP.SATFINITE.E5M2.F32.PACK_AB_MERGE_C R35, RZ, R164, RZ ;  /* 0x000000a4ff23723e */ /* 0x002fc400048060ff */
[----:B------:R-:W-:Y:S01]  /*d5d0*/  ISETP.GE.AND P3, PT, R41, 0x89, PT ;  /* 0x000000892900780c */ /* 0x000fe20003f66270 */
[----:B------:R0:W-:Y:S01]  /*d5e0*/  @!P2 STG.E.U8 desc[UR14][R26.64+0x79], R165 ;  /* 0x000079a51a00a986 */ /* 0x0001e2000c10110e */
[----:B------:R-:W-:-:S03]  /*d5f0*/  F2FP.SATFINITE.E5M2.F32.PACK_AB_MERGE_C R163, RZ, R163, RZ ;  /* 0x000000a3ffa3723e */ /* 0x000fc600048060ff */
[----:B------:R-:W-:Y:S01]  /*d600*/  @!P5 STG.E.U8 desc[UR14][R30.64], R35 ;  /* 0x000000231e00d986 */ /* 0x000fe2000c10110e */
[C---:B------:R-:W-:Y:S02]  /*d610*/  ISETP.LT.OR P5, PT, R42.reuse, 0x2, !P3 ;  /* 0x000000022a00780c */ /* 0x040fe40005fa1670 */
[C---:B------:R-:W-:Y:S01]  /*d620*/  ISETP.LT.OR P2, PT, R42.reuse, 0x1, !P3 ;  /* 0x000000012a00780c */ /* 0x040fe20005f41670 */
[----:B------:R-:W-:Y:S01]  /*d630*/  @!P6 STG.E.U8 desc[UR14][R30.64+0x1], R163 ;  /* 0x000001a31e00e986 */ /* 0x000fe2000c10110e */
[----:B------:R-:W-:Y:S01]  /*d640*/  ISETP.LT.OR P6, PT, R42, 0x9, !P1 ;  /* 0x000000092a00780c */ /* 0x000fe20004fc1670 */
[----:B------:R-:W-:Y:S01]  /*d650*/  FMUL R162, R162, UR20 ;  /* 0x00000014a2a27c20 */ /* 0x000fe20008400000 */
[----:B------:R-:W-:Y:S01]  /*d660*/  FMUL R160, R160, UR20 ;  /* 0x00000014a0a07c20 */ /* 0x000fe20008400000 */
[----:B------:R-:W-:Y:S01]  /*d670*/  F2FP.SATFINITE.E5M2.F32.PACK_AB_MERGE_C R161, RZ, R161, RZ ;  /* 0x000000a1ffa1723e */ /* 0x000fe200048060ff */
[----:B------:R-:W-:Y:S01]  /*d680*/  FMUL R159, R159, UR20 ;  /* 0x000000149f9f7c20 */ /* 0x000fe20008400000 */
[----:B------:R-:W-:Y:S01]  /*d690*/  FMUL R158, R158, UR20 ;  /* 0x000000149e9e7c20 */ /* 0x000fe20008400000 */
[----:B--2---:R-:W-:Y:S01]  /*d6a0*/  F2FP.SATFINITE.E5M2.F32.PACK_AB_MERGE_C R25, RZ, R162, RZ ;  /* 0x000000a2ff19723e */ /* 0x004fe200048060ff */
[----:B------:R-:W-:Y:S01]  /*d6b0*/  FMUL R157, R157, UR20 ;  /* 0x000000149d9d7c20 */ /* 0x000fe20008400000 */
[----:B0-----:R-:W-:Y:S01]  /*d6c0*/  F2FP.SATFINITE.E5M2.F32.PACK_AB_MERGE_C R27, RZ, R160, RZ ;  /* 0x000000a0ff1b723e */ /* 0x001fe200048060ff */
        /* <DEDUP_REMOVED lines=8> */
[----:B------:R-:W-:Y:S01]  /*d750*/  F2FP.SATFINITE.E5M2.F32.PACK_AB_MERGE_C R33, RZ, R158, RZ ;  /* 0x0000009eff21723e */ /* 0x000fe200048060ff */
        /* <DEDUP_REMOVED lines=28> */
[----:B------:R-:W-:Y:S01]  /*d920*/  @!P2 STG.E.U8 desc[UR14][R30.64+0x18], R33 ;  /* 0x000018211e00a986 */ /* 0x000fe2000c10110e */
[----:B------:R-:W-:-:S03]  /*d930*/  ISETP.LT.OR P2, PT, R42, 0x19, !P3 ;  /* 0x000000192a00780c */ /* 0x000fc60005f41670 */
[----:B------:R2:W-:Y:S01]  /*d940*/  @!P6 STG.E.U8 desc[UR14][R30.64+0x19], R23 ;  /* 0x000019171e00e986 */ /* 0x0005e2000c10110e */
[----:B------:R-:W-:Y:S01]  /*d950*/  ISETP.LT.OR P6, PT, R42, 0x21, !P1 ;  /* 0x000000212a00780c */ /* 0x000fe20004fc1670 */
[----:B------:R-:W-:Y:S01]  /*d960*/  FMUL R20, R20, UR20 ;  /* 0x0000001414147c20 */ /* 0x000fe20008400000 */
[----:B------:R-:W-:Y:S01]  /*d970*/  F2FP.SATFINITE.E5M2.F32.PACK_AB_MERGE_C R21, RZ, R21, RZ ;  /* 0x00000015ff15723e */ /* 0x000fe200048060ff */
[----:B------:R-:W-:Y:S01]  /*d980*/  FMUL R19, R19, UR20 ;  /* 0x0000001413137c20 */ /* 0x000fe20008400000 */
[----:B0-----:R-:W-:Y:S01]  /*d990*/  F2FP.SATFINITE.E5M2.F32.PACK_AB_MERGE_C R25, RZ, R22, RZ ;  /* 0x00000016ff19723e */ /* 0x001fe200048060ff */
[----:B------:R-:W-:Y:S01]  /*d9a0*/  FMUL R18, R18, UR20 ;  /* 0x0000001412127c20 */ /* 0x000fe20008400000 */
[----:B-1----:R-:W-:Y:S01]  /*d9b0*/  F2FP.SATFINITE.E5M2.F32.PACK_AB_MERGE_C R27, RZ, R20, RZ ;  /* 0x00000014ff1b723e */ /* 0x002fe200048060ff */
[----:B------:R0:W-:Y:S01]  /*d9c0*/  @!P5 STG.E.U8 desc[UR14][R28.64+0x19], R21 ;  /* 0x000019151c00d986 */ /* 0x0001e2000c10110e */
[----:B------:R-:W-:-:S03]  /*d9d0*/  ISETP.LT.OR P5, PT, R42, 0x22, !P1 ;  /* 0x000000222a00780c */ /* 0x000fc60004fa1670 */
[----:B------:R-:W-:Y:S01]  /*d9e0*/  @!P2 STG.E.U8 desc[UR14][R28.64+0x18], R25 ;  /* 0x000018191c00a986 */ /* 0x000fe2000c10110e */
[----:B------:R-:W-:-:S03]  /*d9f0*/  ISETP.LT.OR P2, PT, R42, 0x21, !P3 ;  /* 0x000000212a00780c */ /* 0x000fc60005f41670 */
[----:B------:R-:W-:Y:S01]  /*da00*/  @!P6 STG.E.U8 desc[UR14][R30.64+0x20], R27 ;  /* 0x0000201b1e00e986 */ /* 0x000fe2000c10110e */
[----:B------:R-:W-:Y:S01]  /*da10*/  ISETP.LT.OR P6, PT, R42, 0x22, !P3 ;  /* 0x000000222a00780c */ /* 0x000fe20005fc1670 */
[----:B------:R-:W-:Y:S01]  /*da20*/  FMUL R17, R17, UR20 ;  /* 0x0000001411117c20 */ /* 0x000fe20008400000 */
[----:B------:R-:W-:Y:S01]  /*da30*/  F2FP.SATFINITE.E5M2.F32.PACK_AB_MERGE_C R19, RZ, R19, RZ ;  /* 0x00000013ff13723e */ /* 0x000fe200048060ff */
[----:B------:R-:W-:Y:S01]  /*da40*/  FMUL R15, R15, UR20 ;  /* 0x000000140f0f7c20 */ /* 0x000fe20008400000 */
[----:B--2---:R-:W-:Y:S01]  /*da50*/  F2FP.SATFINITE.E5M2.F32.PACK_AB_MERGE_C R23, RZ, R18, RZ ;  /* 0x00000012ff17723e */ /* 0x004fe200048060ff */
[----:B------:R-:W-:Y:S01]  /*da60*/  FMUL R16, R16, UR20 ;  /* 0x0000001410107c20 */ /* 0x000fe20008400000 */
[----:B------:R-:W-:Y:S01]  /*da70*/  F2FP.SATFINITE.E5M2.F32.PACK_AB_MERGE_C R17, RZ, R17, RZ ;  /* 0x00000011ff11723e */ /* 0x000fe200048060ff */
[----:B------:R1:W-:Y:S01]  /*da80*/  @!P5 STG.E.U8 desc[UR14][R30.64+0x21], R19 ;  /* 0x000021131e00d986 */ /* 0x0003e2000c10110e */
        /* <DEDUP_REMOVED lines=33> */
[----:B------:R-:W4:Y:S01]  /*dca0*/  LDL.LU R222, [R1+0x14] ;  /* 0x0000140001de7983 */ /* 0x000f220000300800 */
[----:B-1----:R-:W-:-:S03]  /*dcb0*/  F2FP.SATFINITE.E5M2.F32.PACK_AB_MERGE_C R13, RZ, R8, RZ ;  /* 0x00000008ff0d723e */ /* 0x002fc600048060ff */
        /* <DEDUP_REMOVED lines=8> */
[----:B------:R-:W4:Y:S01]  /*dd40*/  LDL.LU R223, [R1+0x10] ;  /* 0x0000100001df7983 */ /* 0x000f220000300800 */
[----:B------:R-:W-:Y:S01]  /*dd50*/  FMUL R6, R6, UR20 ;  /* 0x0000001406067c20 */ /* 0x000fe20008400000 */
[----:B-----5:R-:W-:Y:S01]  /*dd60*/  FMUL R2, R2, UR20 ;  /* 0x0000001402027c20 */ /* 0x020fe20008400000 */
[----:B------:R-:W-:Y:S01]  /*dd70*/  F2FP.SATFINITE.E5M2.F32.PACK_AB_MERGE_C R5, RZ, R5, RZ ;  /* 0x00000005ff05723e */ /* 0x000fe200048060ff */
[----:B------:R1:W-:Y:S01]  /*dd80*/  @!P5 STG.E.U8 desc[UR14][R30.64+0x39], R7 ;  /* 0x000039071e00d986 */ /* 0x0003e2000c10110e */
[----:B------:R-:W-:Y:S01]  /*dd90*/  FMUL R3, R3, UR20 ;  /* 0x0000001403037c20 */ /* 0x000fe20008400000 */
[----:B--2---:R-:W-:Y:S01]  /*dda0*/  F2FP.SATFINITE.E5M2.F32.PACK_AB_MERGE_C R11, RZ, R6, RZ ;  /* 0x00000006ff0b723e */ /* 0x004fe200048060ff */
[----:B------:R-:W-:Y:S01]  /*ddb0*/  FMUL R0, R0, UR20 ;  /* 0x0000001400007c20 */ /* 0x000fe20008400000 */
[----:B------:R-:W2:Y:S01]  /*ddc0*/  LDL.LU R221, [R1+0x18] ;  /* 0x0000180001dd7983 */ /* 0x000ea20000300800 */
[----:B------:R-:W-:Y:S01]  /*ddd0*/  ISETP.LT.OR P5, PT, R42, 0x42, !P1 ;  /* 0x000000422a00780c */ /* 0x000fe20004fa1670 */
[----:B------:R-:W-:Y:S01]  /*dde0*/  FMUL R4, R4, UR20 ;  /* 0x0000001404047c20 */ /* 0x000fe20008400000 */
[----:B0-----:R-:W-:Y:S01]  /*ddf0*/  F2FP.SATFINITE.E5M2.F32.PACK_AB_MERGE_C R13, RZ, R3, RZ ;  /* 0x00000003ff0d723e */ /* 0x001fe200048060ff */
[----:B------:R0:W-:Y:S01]  /*de00*/  @!P6 STG.E.U8 desc[UR14][R28.64+0x39], R5 ;  /* 0x000039051c00e986 */ /* 0x0001e2000c10110e */
[----:B-1----:R-:W-:Y:S01]  /*de10*/  F2FP.SATFINITE.E5M2.F32.PACK_AB_MERGE_C R7, RZ, R2, RZ ;  /* 0x00000002ff07723e */ /* 0x002fe200048060ff */
[----:B---3--:R-:W-:-:S02]  /*de20*/  FMUL R2, R224, UR20 ;  /* 0x00000014e0027c20 */ /* 0x008fc40008400000 */
[----:B------:R1:W-:Y:S01]  /*de30*/  @!P2 STG.E.U8 desc[UR14][R28.64+0x38], R11 ;  /* 0x0000380b1c00a986 */ /* 0x0003e2000c10110e */
[----:B----4-:R-:W-:Y:S01]  /*de40*/  FMUL R3, R225, UR20 ;  /* 0x00000014e1037c20 */ /* 0x010fe20008400000 */
[----:B------:R-:W-:Y:S02]  /*de50*/  ISETP.LT.OR P2, PT, R42, 0x41, !P1 ;  /* 0x000000412a00780c */ /* 0x000fe40004f41670 */
[----:B------:R-:W3:Y:S01]  /*de60*/  LDL.LU R224, [R1+0x1c] ;  /* 0x00001c0001e07983 */ /* 0x000ee20000300800 */
[----:B------:R-:W-:Y:S02]  /*de70*/  F2FP.SATFINITE.E5M2.F32.PACK_AB_MERGE_C R9, RZ, R4, RZ ;  /* 0x00000004ff09723e */ /* 0x000fe400048060ff */
[----:B0-----:R-:W-:Y:S01]  /*de80*/  F2FP.SATFINITE.E5M2.F32.PACK_AB_MERGE_C R5, RZ, R0, RZ ;  /* 0x00000000ff05723e */ /* 0x001fe200048060ff */
[----:B------:R-:W4:Y:S01]  /*de90*/  LDL.LU R225, [R1+0x20] ;  /* 0x0000200001e17983 */ /* 0x000f220000300800 */
[----:B------:R-:W-:Y:S01]  /*dea0*/  FMUL R0, R226, UR20 ;  /* 0x00000014e2007c20 */ /* 0x000fe20008400000 */
[----:B------:R-:W-:-:S02]  /*deb0*/  ISETP.LT.OR P6, PT, R42, 0x41, !P3 ;  /* 0x000000412a00780c */ /* 0x000fc40005fc1670 */
[----:B-1----:R-:W-:Y:S01]  /*dec0*/  F2FP.SATFINITE.E5M2.F32.PACK_AB_MERGE_C R11, RZ, R2, RZ ;  /* 0x00000002ff0b723e */ /* 0x002fe200048060ff */
[----:B------:R-:W4:Y:S01]  /*ded0*/  LDL.LU R226, [R1+0x24] ;  /* 0x0000240001e27983 */ /* 0x000f220000300800 */
[----:B------:R-:W-:-:S03]  /*dee0*/  FMUL R2, R227, UR20 ;  /* 0x00000014e3027c20 */ /* 0x000fc60008400000 */
[----:B------:R-:W4:Y:S04]  /*def0*/  LDL.LU R227, [R1+0x28] ;  /* 0x0000280001e37983 */ /* 0x000f280000300800 */
[----:B------:R-:W-:Y:S01]  /*df00*/  @!P5 STG.E.U8 desc[UR14][R30.64+0x41], R13 ;  /* 0x0000410d1e00d986 */ /* 0x000fe2000c10110e */
[----:B------:R-:W-:-:S03]  /*df10*/  ISETP.LT.OR P5, PT, R42, 0x42, !P3 ;  /* 0x000000422a00780c */ /* 0x000fc60005fa1670 */
[----:B------:R0:W-:Y:S01]  /*df20*/  @!P2 STG.E.U8 desc[UR14][R30.64+0x40], R9 ;  /* 0x000040091e00a986 */ /* 0x0001e2000c10110e */
[----:B------:R-:W-:-:S03]  /*df30*/  ISETP.LT.OR P2, PT, R42, 0x49, !P1 ;  /* 0x000000492a00780c */ /* 0x000fc60004f41670 */
[----:B------:R1:W-:Y:S01]  /*df40*/  @!P6 STG.E.U8 desc[UR14][R28.64+0x40], R7 ;  /* 0x000040071c00e986 */ /* 0x0003e2000c10110e */
[----:B------:R-:W-:-:S03]  /*df50*/  ISETP.LT.OR P6, PT, R42, 0x4a, !P1 ;  /* 0x0000004a2a00780c */ /* 0x000fc60004fc1670 */
[----:B------:R-:W4:Y:S04]  /*df60*/  LDL.LU R220, [R1+0x2c] ;  /* 0x00002c0001dc7983 */ /* 0x000f280000300800 */
[----:B------:R2:W-:Y:S01]  /*df70*/  @!P5 STG.E.U8 desc[UR14][R28.64+0x41], R5 ;  /* 0x000041051c00d986 */ /* 0x0005e2000c10110e */
[----:B0-----:R-:W-:-:S03]  /*df80*/  F2FP.SATFINITE.E5M2.F32.PACK_AB_MERGE_C R9, RZ, R3, RZ ;  /* 0x00000003ff09723e */ /* 0x001fc600048060ff */
[----:B------:R-:W-:Y:S01]  /*df90*/  @!P2 STG.E.U8 desc[UR14][R30.64+0x48], R11 ;  /* 0x0000480b1e00a986 */ /* 0x000fe2000c10110e */
[----:B------:R-:W-:Y:S02]  /*dfa0*/  ISETP.LT.OR P2, PT, R42, 0x49, !P3 ;  /* 0x000000492a00780c */ /* 0x000fe40005f41670 */
[----:B-1----:R-:W-:Y:S02]  /*dfb0*/  F2FP.SATFINITE.E5M2.F32.PACK_AB_MERGE_C R7, RZ, R0, RZ ;  /* 0x00000000ff07723e */ /* 0x002fe400048060ff */
[----:B------:R-:W-:Y:S01]  /*dfc0*/  F2FP.SATFINITE.E5M2.F32.PACK_AB_MERGE_C R13, RZ, R2, RZ ;  /* 0x00000002ff0d723e */ /* 0x000fe200048060ff */
[----:B------:R0:W-:Y:S08]  /*dfd0*/  @!P6 STG.E.U8 desc[UR14][R30.64+0x49], R9 ;  /* 0x000049091e00e986 */ /* 0x0001f0000c10110e */
[----:B------:R1:W-:Y:S01]  /*dfe0*/  @!P2 STG.E.U8 desc[UR14][R28.64+0x48], R7 ;  /* 0x000048071c00a986 */ /* 0x0003e2000c10110e */
[----:B------:R-:W-:Y:S01]  /*dff0*/  FMUL R0, R222, UR20 ;  /* 0x00000014de007c20 */ /* 0x000fe20008400000 */
[----:B------:R-:W-:-:S02]  /*e000*/  FMUL R3, R223, UR20 ;  /* 0x00000014df037c20 */ /* 0x000fc40008400000 */
[----:B------:R-:W4:Y:S03]  /*e010*/  LDL.LU R223, [R1+0x30] ;  /* 0x0000300001df7983 */ /* 0x000f260000300800 */
[----:B--2---:R-:W-:Y:S01]  /*e020*/  F2FP.SATFINITE.E5M2.F32.PACK_AB_MERGE_C R5, RZ, R3, RZ ;  /* 0x00000003ff05723e */ /* 0x004fe200048060ff */
[----:B------:R-:W2:Y:S01]  /*e030*/  LDL.LU R222, [R1+0x34] ;  /* 0x0000340001de7983 */ /* 0x000ea20000300800 */
[----:B------:R-:W-:Y:S01]  /*e040*/  FMUL R2, R221, UR20 ;  /* 0x00000014dd027c20 */ /* 0x000fe20008400000 */
[----:B0-----:R-:W-:-:S04]  /*e050*/  F2FP.SATFINITE.E5M2.F32.PACK_AB_MERGE_C R9, RZ, R0, RZ ;  /* 0x00000000ff09723e */ /* 0x001fc800048060ff */
[----:B------:R-:W-:Y:S01]  /*e060*/  F2FP.SATFINITE.E5M2.F32.PACK_AB_MERGE_C R11, RZ, R2, RZ ;  /* 0x00000002ff0b723e */ /* 0x000fe200048060ff */
[----:B---3--:R-:W-:Y:S02]  /*e070*/  FMUL R3, R224, UR20 ;  /* 0x00000014e0037c20 */ /* 0x008fe40008400000 */
[----:B------:R-:W3:Y:S01]  /*e080*/  LDL.LU R224, [R1+0x38] ;  /* 0x0000380001e07983 */ /* 0x000ee20000300800 */
[----:B----4-:R-:W-:Y:S02]  /*e090*/  FMUL R0, R225, UR20 ;  /* 0x00000014e1007c20 */ /* 0x010fe40008400000 */
[----:B-1----:R-:W-:Y:S01]  /*e0a0*/  F2FP.SATFINITE.E5M2.F32.PACK_AB_MERGE_C R7, RZ, R3, RZ ;  /* 0x00000003ff07723e */ /* 0x002fe200048060ff */
[----:B------:R-:W4:Y:S01]  /*e0b0*/  LDL.LU R225, [R1+0x3c] ;  /* 0x00003c0001e17983 */ /* 0x000f220000300800 */
[----:B------:R-:W-:-:S03]  /*e0c0*/  FMUL R2, R226, UR20 ;  /* 0x00000014e2027c20 */ /* 0x000fc60008400000 */
[----:B------:R-:W4:Y:S01]  /*e0d0*/  LDL.LU R226, [R1+0x40] ;  /* 0x0000400001e27983 */ /* 0x000f220000300800 */
[----:B------:R-:W-:-:S03]  /*e0e0*/  FMUL R3, R227, UR20 ;  /* 0x00000014e3037c20 */ /* 0x000fc60008400000 */
[----:B------:R-:W4:Y:S01]  /*e0f0*/  LDL.LU R227, [R1+0x44] ;  /* 0x0000440001e37983 */ /* 0x000f220000300800 */
[C---:B------:R-:W-:Y:S02]  /*e100*/  ISETP.LT.OR P5, PT, R42.reuse, 0x4a, !P3 ;  /* 0x0000004a2a00780c */ /* 0x040fe40005fa1670 */
[C---:B------:R-:W-:Y:S01]  /*e110*/  ISETP.LT.OR P6, PT, R42.reuse, 0x51, !P1 ;  /* 0x000000512a00780c */ /* 0x040fe20004fc1670 */
[----:B------:R-:W4:Y:S01]  /*e120*/  LDL.LU R218, [R1+0x48] ;  /* 0x0000480001da7983 */ /* 0x000f220000300800 */
[----:B------:R-:W-:-:S03]  /*e130*/  ISETP.LT.OR P2, PT, R42, 0x51, !P3 ;  /* 0x000000512a00780c */ /* 0x000fc60005f41670 */
[----:B------:R-:W4:Y:S04]  /*e140*/  LDL.LU R219, [R1+0x4c] ;  /* 0x00004c0001db7983 */ /* 0x000f280000300800 */
[----:B------:R-:W4:Y:S04]  /*e150*/  LDL.LU R221, [R1+0x50] ;  /* 0x0000500001dd7983 */ /* 0x000f280000300800 */
[----:B------:R0:W-:Y:S01]  /*e160*/  @!P5 STG.E.U8 desc[UR14][R28.64+0x49], R13 ;  /* 0x0000490d1c00d986 */ /* 0x0001e2000c10110e */
[----:B------:R-:W-:-:S03]  /*e170*/  ISETP.LT.OR P5, PT, R42, 0x52, !P1 ;  /* 0x000000522a00780c */ /* 0x000fc60004fa1670 */
[----:B------:R1:W-:Y:S01]  /*e180*/  @!P6 STG.E.U8 desc[UR14][R30.64+0x50], R5 ;  /* 0x000050051e00e986 */ /* 0x0003e2000c10110e */
[----:B------:R-:W-:Y:S02]  /*e190*/  ISETP.LT.OR P6, PT, R42, 0x52, !P3 ;  /* 0x000000522a00780c */ /* 0x000fe40005fc1670 */
[----:B0-----:R-:W-:-:S07]  /*e1a0*/  F2FP.SATFINITE.E5M2.F32.PACK_AB_MERGE_C R13, RZ, R2, RZ ;  /* 0x00000002ff0d723e */ /* 0x001fce00048060ff */
[----:B------:R0:W-:Y:S01]  /*e1b0*/  @!P5 STG.E.U8 desc[UR14][R30.64+0x51], R9 ;  /* 0x000051091e00d986 */ /* 0x0001e2000c10110e */
[C---:B------:R-:W-:Y:S02]  /*e1c0*/  ISETP.LT.OR P5, PT, R42.reuse, 0x5a, !P1 ;  /* 0x0000005a2a00780c */ /* 0x040fe40004fa1670 */
[----:B-1----:R-:W-:Y:S01]  /*e1d0*/  F2FP.SATFINITE.E5M2.F32.PACK_AB_MERGE_C R5, RZ, R0, RZ ;  /* 0x00000000ff05723e */ /* 0x002fe200048060ff */
[----:B------:R-:W-:Y:S01]  /*e1e0*/  @!P2 STG.E.U8 desc[UR14][R28.64+0x50], R11 ;  /* 0x0000500b1c00a986 */ /* 0x000fe2000c10110e */
[----:B------:R-:W-:Y:S01]  /*e1f0*/  ISETP.LT.OR P2, PT, R42, 0x59, !P1 ;  /* 0x000000592a00780c */ /* 0x000fe20004f41670 */
[----:B------:R-:W-:Y:S02]  /*e200*/  FMUL R0, R220, UR20 ;  /* 0x00000014dc007c20 */ /* 0x000fe40008400000 */
[----:B------:R1:W-:Y:S01]  /*e210*/  @!P6 STG.E.U8 desc[UR14][R28.64+0x51], R7 ;  /* 0x000051071c00e986 */ /* 0x0003e2000c10110e */
[----:B------:R-:W-:-:S03]  /*e220*/  ISETP.LT.OR P6, PT, R42, 0x59, !P3 ;  /* 0x000000592a00780c */ /* 0x000fc60005fc1670 */
[----:B------:R-:W4:Y:S01]  /*e230*/  LDL.LU R220, [R1+0x54] ;  /* 0x0000540001dc7983 */ /* 0x000f220000300800 */
[----:B0-----:R-:W-:-:S03]  /*e240*/  F2FP.SATFINITE.E5M2.F32.PACK_AB_MERGE_C R9, RZ, R3, RZ ;  /* 0x00000003ff09723e */ /* 0x001fc600048060ff */
[----:B------:R-:W-:Y:S01]  /*e250*/  @!P5 STG.E.U8 desc[UR14][R30.64+0x59], R13 ;  /* 0x0000590d1e00d986 */ /* 0x000fe2000c10110e */
[----:B-1----:R-:W-:-:S03]  /*e260*/  F2FP.SATFINITE.E5M2.F32.PACK_AB_MERGE_C R7, RZ, R0, RZ ;  /* 0x00000000ff07723e */ /* 0x002fc600048060ff */
[----:B------:R0:W-:Y:S04]  /*e270*/  @!P2 STG.E.U8 desc[UR14][R30.64+0x58], R5 ;  /* 0x000058051e00a986 */ /* 0x0001e8000c10110e */
[----:B------:R1:W-:Y:S01]  /*e280*/  @!P6 STG.E.U8 desc[UR14][R28.64+0x58], R9 ;  /* 0x000058091c00e986 */ /* 0x0003e2000c10110e */
[----:B------:R-:W-:-:S03]  /*e290*/  FMUL R2, R223, UR20 ;  /* 0x00000014df027c20 */ /* 0x000fc60008400000 */
[----:B------:R-:W4:Y:S01]  /*e2a0*/  LDL.LU R223, [R1+0x58] ;  /* 0x0000580001df7983 */ /* 0x000f220000300800 */
[----:B--2---:R-:W-:Y:S01]  /*e2b0*/  FMUL R3, R222, UR20 ;  /* 0x00000014de037c20 */ /* 0x004fe20008400000 */
[----:B------:R-:W-:Y:S02]  /*e2c0*/  F2FP.SATFINITE.E5M2.F32.PACK_AB_MERGE_C R11, RZ, R2, RZ ;  /* 0x00000002ff0b723e */ /* 0x000fe400048060ff */
[----:B------:R-:W2:Y:S02]  /*e2d0*/  LDL.LU R222, [R1+0x5c] ;  /* 0x00005c0001de7983 */ /* 0x000ea40000300800 */
[----:B0-----:R-:W-:Y:S01]  /*e2e0*/  F2FP.SATFINITE.E5M2.F32.PACK_AB_MERGE_C R5, RZ, R3, RZ ;  /* 0x00000003ff05723e */ /* 0x001fe200048060ff */
[----:B---3--:R-:W-:Y:S02]  /*e2f0*/  FMUL R0, R224, UR20 ;  /* 0x00000014e0007c20 */ /* 0x008fe40008400000 */
[----:B------:R-:W3:Y:S01]  /*e300*/  LDL.LU R224, [R1+0x60] ;  /* 0x0000600001e07983 */ /* 0x000ee20000300800 */
[----:B----4-:R-:W-:-:S02]  /*e310*/  FMUL R2, R225, UR20 ;  /* 0x00000014e1027c20 */ /* 0x010fc40008400000 */
[----:B-1----:R-:W-:Y:S01]  /*e320*/  F2FP.SATFINITE.E5M2.F32.PACK_AB_MERGE_C R9, RZ, R0, RZ ;  /* 0x00000000ff09723e */ /* 0x002fe200048060ff */
[----:B------:R-:W4:Y:S01]  /*e330*/  LDL.LU R225, [R1+0x64] ;  /* 0x0000640001e17983 */ /* 0x000f220000300800 */
[----:B------:R-:W-:-:S03]  /*e340*/  FMUL R3, R226, UR20 ;  /* 0x00000014e2037c20 */ /* 0x000fc60008400000 */
[----:B------:R-:W4:Y:S01]  /*e350*/  LDL.LU R226, [R1+0x68] ;  /* 0x0000680001e27983 */ /* 0x000f220000300800 */
[----:B------:R-:W-:-:S03]  /*e360*/  FMUL R0, R227, UR20 ;  /* 0x00000014e3007c20 */ /* 0x000fc60008400000 */
[----:B------:R-:W4:Y:S01]  /*e370*/  LDL.LU R227, [R1+0x6c] ;  /* 0x00006c0001e37983 */ /* 0x000f220000300800 */
[C---:B------:R-:W-:Y:S02]  /*e380*/  ISETP.LT.OR P5, PT, R42.reuse, 0x5a, !P3 ;  /* 0x0000005a2a00780c */ /* 0x040fe40005fa1670 */
[C---:B------:R-:W-:Y:S02]  /*e390*/  ISETP.LT.OR P2, PT, R42.reuse, 0x61, !P1 ;  /* 0x000000612a00780c */ /* 0x040fe40004f41670 */
[----:B------:R-:W-:-:S09]  /*e3a0*/  ISETP.LT.OR P6, PT, R42, 0x62, !P1 ;  /* 0x000000622a00780c */ /* 0x000fd20004fc1670 */
[----:B------:R0:W-:Y:S01]  /*e3b0*/  @!P5 STG.E.U8 desc[UR14][R28.64+0x59], R7 ;  /* 0x000059071c00d986 */ /* 0x0001e2000c10110e */
[----:B------:R-:W-:-:S03]  /*e3c0*/  ISETP.LT.OR P5, PT, R42, 0x62, !P3 ;  /* 0x000000622a00780c */ /* 0x000fc60005fa1670 */
[----:B------:R-:W-:Y:S01]  /*e3d0*/  @!P2 STG.E.U8 desc[UR14][R30.64+0x60], R11 ;  /* 0x0000600b1e00a986 */ /* 0x000fe2000c10110e */
[----:B------:R-:W-:-:S03]  /*e3e0*/  ISETP.LT.OR P2, PT, R42, 0x61, !P3 ;  /* 0x000000612a00780c */ /* 0x000fc60005f41670 */
[----:B------:R1:W-:Y:S01]  /*e3f0*/  @!P6 STG.E.U8 desc[UR14][R30.64+0x61], R5 ;  /* 0x000061051e00e986 */ /* 0x0003e2000c10110e */
[----:B------:R-:W-:Y:S02]  /*e400*/  ISETP.LT.OR P6, PT, R42, 0x69, !P1 ;  /* 0x000000692a00780c */ /* 0x000fe40004fc1670 */
[----:B------:R-:W-:Y:S02]  /*e410*/  F2FP.SATFINITE.E5M2.F32.PACK_AB_MERGE_C R13, RZ, R2, RZ ;  /* 0x00000002ff0d723e */ /* 0x000fe400048060ff */
[----:B0-----:R-:W-:-:S03]  /*e420*/  F2FP.SATFINITE.E5M2.F32.PACK_AB_MERGE_C R7, RZ, R3, RZ ;  /* 0x00000003ff07723e */ /* 0x001fc600048060ff */
[----:B------:R-:W-:Y:S01]  /*e430*/  @!P5 STG.E.U8 desc[UR14][R28.64+0x61], R13 ;  /* 0x0000610d1c00d986 */ /* 0x000fe2000c10110e */
[----:B------:R-:W-:-:S03]  /*e440*/  ISETP.LT.OR P5, PT, R42, 0x6a, !P1 ;  /* 0x0000006a2a00780c */ /* 0x000fc60004fa1670 */
[----:B------:R0:W-:Y:S01]  /*e450*/  @!P2 STG.E.U8 desc[UR14][R28.64+0x60], R9 ;  /* 0x000060091c00a986 */ /* 0x0001e2000c10110e */
[----:B------:R-:W-:-:S03]  /*e460*/  ISETP.LT.OR P2, PT, R42, 0x69, !P3 ;  /* 0x000000692a00780c */ /* 0x000fc60005f41670 */
[----:B------:R0:W-:Y:S01]  /*e470*/  @!P6 STG.E.U8 desc[UR14][R30.64+0x68], R7 ;  /* 0x000068071e00e986 */ /* 0x0001e2000c10110e */
[----:B------:R-:W-:Y:S01]  /*e480*/  ISETP.LT.OR P6, PT, R42, 0x6a, !P3 ;  /* 0x0000006a2a00780c */ /* 0x000fe20005fc1670 */
[----:B------:R-:W-:Y:S01]  /*e490*/  FMUL R2, R218, UR20 ;  /* 0x00000014da027c20 */ /* 0x000fe20008400000 */
[----:B------:R-:W-:Y:S01]  /*e4a0*/  FMUL R3, R219, UR20 ;  /* 0x00000014db037c20 */ /* 0x000fe20008400000 */
[----:B-1----:R-:W-:-:S03]  /*e4b0*/  F2FP.SATFINITE.E5M2.F32.PACK_AB_MERGE_C R5, RZ, R0, RZ ;  /* 0x00000000ff05723e */ /* 0x002fc600048060ff */
[----:B------:R-:W-:Y:S02]  /*e4c0*/  F2FP.SATFINITE.E5M2.F32.PACK_AB_MERGE_C R11, RZ, R2, RZ ;  /* 0x00000002ff0b723e */ /* 0x000fe400048060ff */
[----:B0-----:R-:W-:Y:S01]  /*e4d0*/  F2FP.SATFINITE.E5M2.F32.PACK_AB_MERGE_C R9, RZ, R3, RZ ;  /* 0x00000003ff09723e */ /* 0x001fe200048060ff */
[----:B------:R-:W-:Y:S01]  /*e4e0*/  @!P5 STG.E.U8 desc[UR14][R30.64+0x69], R5 ;  /* 0x000069051e00d986 */ /* 0x000fe2000c10110e */
[----:B------:R-:W-:-:S03]  /*e4f0*/  ISETP.LT.OR P5, PT, R42, 0x71, !P3 ;  /* 0x000000712a00780c */ /* 0x000fc60005fa1670 */
[----:B------:R-:W-:Y:S01]  /*e500*/  @!P2 STG.E.U8 desc[UR14][R28.64+0x68], R11 ;  /* 0x0000680b1c00a986 */ /* 0x000fe2000c10110e */
[----:B------:R-:W-:-:S03]  /*e510*/  ISETP.LT.OR P2, PT, R42, 0x71, !P1 ;  /* 0x000000712a00780c */ /* 0x000fc60004f41670 */
[----:B------:R-:W-:Y:S01]  /*e520*/  @!P6 STG.E.U8 desc[UR14][R28.64+0x69], R9 ;  /* 0x000069091c00e986 */ /* 0x000fe2000c10110e */
[----:B------:R-:W-:Y:S01]  /*e530*/  ISETP.LT.OR P6, PT, R42, 0x72, !P1 ;  /* 0x000000722a00780c */ /* 0x000fe20004fc1670 */
[----:B------:R-:W-:Y:S01]  /*e540*/  FMUL R0, R221, UR20 ;  /* 0x00000014dd007c20 */ /* 0x000fe20008400000 */
[----:B------:R-:W-:-:S04]  /*e550*/  FMUL R2, R220, UR20 ;  /* 0x00000014dc027c20 */ /* 0x000fc80008400000 */
[----:B------:R-:W-:Y:S02]  /*e560*/  F2FP.SATFINITE.E5M2.F32.PACK_AB_MERGE_C R7, RZ, R0, RZ ;  /* 0x00000000ff07723e */ /* 0x000fe400048060ff */
[----:B------:R-:W-:-:S03]  /*e570*/  F2FP.SATFINITE.E5M2.F32.PACK_AB_MERGE_C R13, RZ, R2, RZ ;  /* 0x00000002ff0d723e */ /* 0x000fc600048060ff */
[----:B------:R0:W-:Y:S01]  /*e580*/  @!P2 STG.E.U8 desc[UR14][R30.64+0x70], R7 ;  /* 0x000070071e00a986 */ /* 0x0001e2000c10110e */
[----:B------:R-:W-:-:S03]  /*e590*/  ISETP.LT.OR P2, PT, R42, 0x79, !P1 ;  /* 0x000000792a00780c */ /* 0x000fc60004f41670 */
[----:B------:R1:W-:Y:S01]  /*e5a0*/  @!P6 STG.E.U8 desc[UR14][R30.64+0x71], R13 ;  /* 0x0000710d1e00e986 */ /* 0x0003e2000c10110e */
[C---:B------:R-:W-:Y:S02]  /*e5b0*/  ISETP.LT.OR P6, PT, R42.reuse, 0x72, !P3 ;  /* 0x000000722a00780c */ /* 0x040fe40005fc1670 */
[----:B------:R-:W-:Y:S01]  /*e5c0*/  ISETP.LT.OR P1, PT, R42, 0x7a, !P1 ;  /* 0x0000007a2a00780c */ /* 0x000fe20004f21670 */
[----:B------:R-:W-:-:S05]  /*e5d0*/  FMUL R3, R223, UR20 ;  /* 0x00000014df037c20 */ /* 0x000fca0008400000 */
[----:B------:R-:W-:Y:S01]  /*e5e0*/  F2FP.SATFINITE.E5M2.F32.PACK_AB_MERGE_C R15, RZ, R3, RZ ;  /* 0x00000003ff0f723e */ /* 0x000fe200048060ff */
[----:B--2---:R-:W-:-:S04]  /*e5f0*/  FMUL R0, R222, UR20 ;  /* 0x00000014de007c20 */ /* 0x004fc80008400000 */
[----:B------:R1:W-:Y:S01]  /*e600*/  @!P5 STG.E.U8 desc[UR14][R28.64+0x70], R15 ;  /* 0x0000700f1c00d986 */ /* 0x0003e2000c10110e */
[C---:B------:R-:W-:Y:S02]  /*e610*/  ISETP.LT.OR P5, PT, R42.reuse, 0x79, !P3 ;  /* 0x000000792a00780c */ /* 0x040fe40005fa1670 */
[----:B------:R-:W-:Y:S02]  /*e620*/  ISETP.LT.OR P3, PT, R42, 0x7a, !P3 ;  /* 0x0000007a2a00780c */ /* 0x000fe40005f61670 */
[----:B0-----:R-:W-:Y:S01]  /*e630*/  F2FP.SATFINITE.E5M2.F32.PACK_AB_MERGE_C R7, RZ, R0, RZ ;  /* 0x00000000ff07723e */ /* 0x001fe200048060ff */
[----:B---3--:R-:W-:Y:S01]  /*e640*/  FMUL R2, R224, UR20 ;  /* 0x00000014e0027c20 */ /* 0x008fe20008400000 */
[----:B----4-:R-:W-:-:S04]  /*e650*/  FMUL R3, R225, UR20 ;  /* 0x00000014e1037c20 */ /* 0x010fc80008400000 */
[----:B------:R-:W-:Y:S01]  /*e660*/  F2FP.SATFINITE.E5M2.F32.PACK_AB_MERGE_C R9, RZ, R2, RZ ;  /* 0x00000002ff09723e */ /* 0x000fe200048060ff */
[----:B------:R-:W-:Y:S01]  /*e670*/  FMUL R4, R226, UR20 ;  /* 0x00000014e2047c20 */ /* 0x000fe20008400000 */
[----:B------:R-:W-:Y:S01]  /*e680*/  FMUL R5, R227, UR20 ;  /* 0x00000014e3057c20 */ /* 0x000fe20008400000 */
[----:B------:R-:W-:-:S03]  /*e690*/  F2FP.SATFINITE.E5M2.F32.PACK_AB_MERGE_C R3, RZ, R3, RZ ;  /* 0x00000003ff03723e */ /* 0x000fc600048060ff */
[----:B------:R-:W-:Y:S02]  /*e6a0*/  F2FP.SATFINITE.E5M2.F32.PACK_AB_MERGE_C R11, RZ, R4, RZ ;  /* 0x00000004ff0b723e */ /* 0x000fe400048060ff */
[----:B------:R-:W-:Y:S01]  /*e6b0*/  F2FP.SATFINITE.E5M2.F32.PACK_AB_MERGE_C R5, RZ, R5, RZ ;  /* 0x00000005ff05723e */ /* 0x000fe200048060ff */
[----:B------:R1:W-:Y:S04]  /*e6c0*/  @!P6 STG.E.U8 desc[UR14][R28.64+0x71], R7 ;  /* 0x000071071c00e986 */ /* 0x0003e8000c10110e */
[----:B------:R1:W-:Y:S04]  /*e6d0*/  @!P2 STG.E.U8 desc[UR14][R30.64+0x78], R9 ;  /* 0x000078091e00a986 */ /* 0x0003e8000c10110e */
[----:B------:R1:W-:Y:S04]  /*e6e0*/  @!P1 STG.E.U8 desc[UR14][R30.64+0x79], R3 ;  /* 0x000079031e009986 */ /* 0x0003e8000c10110e */
[----:B------:R1:W-:Y:S04]  /*e6f0*/  @!P5 STG.E.U8 desc[UR14][R28.64+0x78], R11 ;  /* 0x0000780b1c00d986 */ /* 0x0003e8000c10110e */
[----:B------:R1:W-:Y:S02]  /*e700*/  @!P3 STG.E.U8 desc[UR14][R28.64+0x79], R5 ;  /* 0x000079051c00b986 */ /* 0x0003e4000c10110e */
.L_x_293:
[----:B------:R-:W-:Y:S05]  /*e710*/  BSYNC B0 ;  /* 0x0000000000007941 */ /* 0x000fea0003800000 */
.L_x_35:
[----:B01---5:R-:W2:Y:S04]  /*e720*/  LDL.LU R3, [R1+0x74] ;  /* 0x0000740001037983 */ /* 0x023ea80000300800 */
[----:B------:R-:W2:Y:S01]  /*e730*/  LDL.LU R2, [R1+0x78] ;  /* 0x0000780001027983 */ /* 0x000ea20000300800 */
[----:B------:R-:W-:Y:S01]  /*e740*/  ULDC UR6, c[0x0][0xc] ;  /* 0x0000030000067ab9 */ /* 0x000fe20000000800 */
[----:B------:R-:W-:Y:S01]  /*e750*/  ULDC UR7, c[0x0][0x10] ;  /* 0x0000040000077ab9 */ /* 0x000fe20000000800 */
[----:B------:R-:W2:Y:S01]  /*e760*/  LDC R5, c[0x0][0x14] ;  /* 0x00000500ff057b82 */ /* 0x000ea20000000800 */
[----:B------:R-:W-:Y:S01]  /*e770*/  UIMAD.WIDE.U32 UR6, UR6, UR7, URZ ;  /* 0x00000007060672a5 */ /* 0x000fe2000f8e003f */
[----:B------:R-:W-:Y:S01]  /*e780*/  PRMT R0, RZ, 0x7610, R0 ;  /* 0x00007610ff007816 */ /* 0x000fe20000000000 */
[----:B------:R-:W-:-:S04]  /*e790*/  UMOV UR12, 0xffffffff ;  /* 0xffffffff000c7882 */ /* 0x000fc80000000000 */
[----:B--2---:R-:W-:-:S04]  /*e7a0*/  IMAD.WIDE.U32 R2, R5, UR6, R2 ;  /* 0x0000000605027c25 */ /* 0x004fc8000f8e0002 */
[----:B------:R-:W-:Y:S01]  /*e7b0*/  IMAD R5, R5, UR7, RZ ;  /* 0x0000000705057c24 */ /* 0x000fe2000f8e02ff */
[----:B------:R-:W-:Y:S01]  /*e7c0*/  ULDC.64 UR6, c[0x0][0x650] ;  /* 0x0001940000067ab9 */ /* 0x000fe20000000a00 */
[----:B------:R-:W-:Y:S01]  /*e7d0*/  IMAD.MOV.U32 R19, RZ, RZ, R2 ;  /* 0x000000ffff137224 */ /* 0x000fe200078e0002 */
[----:B------:R-:W-:Y:S01]  /*e7e0*/  ISETP.GE.U32.AND P1, PT, R2, UR6, PT ;  /* 0x0000000602007c0c */ /* 0x000fe2000bf26070 */
[----:B------:R-:W-:Y:S02]  /*e7f0*/  IMAD.IADD R22, R3, 0x1, R5 ;  /* 0x0000000103167824 */ /* 0x000fe400078e0205 */
[----:B------:R-:W-:-:S03]  /*e800*/  IMAD.MOV.U32 R2, RZ, RZ, -0x1 ;  /* 0xffffffffff027424 */ /* 0x000fc600078e00ff */
[----:B------:R0:W-:Y:S01]  /*e810*/  STL [R1+0x74], R22 ;  /* 0x0000741601007387 */ /* 0x0001e20000100800 */
[----:B------:R-:W-:-:S03]  /*e820*/  ISETP.GE.U32.AND.EX P1, PT, R22, UR7, PT, P1 ;  /* 0x0000000716007c0c */ /* 0x000fc6000bf26110 */
[----:B------:R0:W-:Y:S04]  /*e830*/  STL [R1+0x78], R19 ;  /* 0x0000781301007387 */ /* 0x0001e80000100800 */
[----:B------:R0:W-:Y:S06]  /*e840*/  STL [R1+0x7c], R2 ;  /* 0x00007c0201007387 */ /* 0x0001ec0000100800 */
[----:B------:R-:W-:Y:S05]  /*e850*/  @P1 BRA `(.L_x_294) ;  /* 0x00000004006c1947 */ /* 0x000fea0003800000 */
[----:B------:R-:W1:Y:S01]  /*e860*/  S2R R14, SR_CTAID.X ;  /* 0x00000000000e7919 */ /* 0x000e620000002500 */
[----:B------:R-:W2:Y:S01]  /*e870*/  LDC.64 R8, c[0x0][0x628] ;  /* 0x00018a00ff087b82 */ /* 0x000ea20000000a00 */
[----:B------:R-:W-:Y:S01]  /*e880*/  ULDC UR6, c[0x0][0x150] ;  /* 0x0000540000067ab9 */ /* 0x000fe20000000800 */
[----:B------:R-:W-:Y:S01]  /*e890*/  IMAD.MOV.U32 R6, RZ, RZ, R19 ;  /* 0x000000ffff067224 */ /* 0x000fe200078e0013 */
[----:B------:R-:W0:Y:S01]  /*e8a0*/  S2R R16, SR_CTAID.Y ;  /* 0x0000000000107919 */ /* 0x000e220000002600 */
[----:B------:R-:W-:-:S04]  /*e8b0*/  IMAD.MOV.U32 R7, RZ, RZ, R22 ;  /* 0x000000ffff077224 */ /* 0x000fc800078e0016 */
[----:B------:R-:W0:Y:S08]  /*e8c0*/  LDC R17, c[0x0][0x144] ;  /* 0x00005100ff117b82 */ /* 0x000e300000000800 */
[----:B------:R-:W0:Y:S08]  /*e8d0*/  LDC R10, c[0x0][0x630] ;  /* 0x00018c00ff0a7b82 */ /* 0x000e300000000800 */
[----:B------:R-:W0:Y:S01]  /*e8e0*/  LDC.64 R12, c[0x0][0x620] ;  /* 0x00018800ff0c7b82 */ /* 0x000e220000000a00 */
[----:B--2---:R-:W-:-:S04]  /*e8f0*/  ISETP.NE.U32.AND P1, PT, R8, RZ, PT ;  /* 0x000000ff0800720c */ /* 0x004fc80003f25070 */
[----:B------:R-:W-:Y:S02]  /*e900*/  ISETP.NE.AND.EX P1, PT, R9, RZ, PT, P1 ;  /* 0x000000ff0900720c */ /* 0x000fe40003f25310 */
[----:B-1----:R-:W-:-:S05]  /*e910*/  I2FP.F32.U32 R0, R14 ;  /* 0x0000000e00007245 */ /* 0x002fca0000201000 */
[----:B------:R-:W-:-:S04]  /*e920*/  FMUL R0, R0, UR6 ;  /* 0x0000000600007c20 */ /* 0x000fc80008400000 */
[----:B------:R1:W2:Y:S02]  /*e930*/  F2I.U32.TRUNC.NTZ R15, R0 ;  /* 0x00000000000f7305 */ /* 0x0002a4000020f000 */
[----:B------:R-:W-:Y:S05]  /*e940*/  @!P1 BRA `(.L_x_295) ;  /* 0x0000000000289947 */ /* 0x000fea0003800000 */
[----:B-1----:R-:W1:Y:S02]  /*e950*/  LDC R0, c[0x0][0x634] ;  /* 0x00018d00ff007b82 */ /* 0x002e640000000800 */
[----:B-1----:R-:W-:-:S05]  /*e960*/  IADD3 R7, P1, R19, R0, RZ ;  /* 0x0000000013077210 */ /* 0x002fca0007f3e0ff */
[----:B------:R-:W-:-:S04]  /*e970*/  IMAD.X R11, RZ, RZ, R22, P1 ;  /* 0x000000ffff0b7224 */ /* 0x000fc800008e0616 */
[----:B0-----:R-:W-:-:S04]  /*e980*/  IMAD.WIDE.U32 R2, R11, R8, RZ ;  /* 0x000000080b027225 */ /* 0x001fc800078e00ff */
[----:B------:R-:W-:-:S04]  /*e990*/  IMAD.WIDE.U32 R4, P1, R7, R9, R2 ;  /* 0x0000000907047225 */ /* 0x000fc80007820002 */
[----:B------:R-:W-:-:S04]  /*e9a0*/  IMAD.WIDE.U32 R2, R7, R8, RZ ;  /* 0x0000000807027225 */ /* 0x000fc800078e00ff */
[----:B------:R-:W-:Y:S01]  /*e9b0*/  IMAD.X R7, RZ, RZ, RZ, P1 ;  /* 0x000000ffff077224 */ /* 0x000fe200008e06ff */
[----:B------:R-:W-:Y:S01]  /*e9c0*/  IADD3 RZ, P1, R3, R4, RZ ;  /* 0x0000000403ff7210 */ /* 0x000fe20007f3e0ff */
[----:B------:R-:W-:-:S04]  /*e9d0*/  IMAD.MOV.U32 R6, RZ, RZ, R5 ;  /* 0x000000ffff067224 */ /* 0x000fc800078e0005 */
[----:B------:R-:W-:-:S08]  /*e9e0*/  IMAD.WIDE.U32.X R6, R11, R9, R6, P1 ;  /* 0x000000090b067225 */ /* 0x000fd000008e0406 */
.L_x_295:
[-CC-:B0-----:R-:W-:Y:S01]  /*e9f0*/  SHF.R.U64 R24, R6, R10.reuse, R7.reuse ;  /* 0x0000000a06187219 */ /* 0x181fe20000001207 */
[----:B------:R-:W0:Y:S01]  /*ea00*/  LDC.64 R20, c[0x0][0x640] ;  /* 0x00019000ff147b82 */ /* 0x000e220000000a00 */
[----:B-1----:R-:W-:Y:S01]  /*ea10*/  SHF.R.U32.HI R0, RZ, R10, R7 ;  /* 0x0000000aff007219 */ /* 0x002fe20000011607 */
[----:B------:R-:W-:Y:S01]  /*ea20*/  IMAD.MOV.U32 R2, RZ, RZ, R19 ;  /* 0x000000ffff027224 */ /* 0x000fe200078e0013 */
[----:B------:R-:W-:Y:S01]  /*ea30*/  IADD3 R5, P1, RZ, -R24, RZ ;  /* 0x80000018ff057210 */ /* 0x000fe20007f3e0ff */
[----:B--2---:R-:W-:Y:S01]  /*ea40*/  IMAD.MOV R15, RZ, RZ, -R15 ;  /* 0x000000ffff0f7224 */ /* 0x004fe200078e0a0f */
[----:B------:R-:W-:Y:S01]  /*ea50*/  ULDC UR6, c[0x0][0x154] ;  /* 0x0000550000067ab9 */ /* 0x000fe20000000800 */
[----:B------:R-:W-:Y:S02]  /*ea60*/  IMAD.MOV.U32 R7, RZ, RZ, 0x1 ;  /* 0x00000001ff077424 */ /* 0x000fe400078e00ff */
[----:B------:R-:W1:Y:S01]  /*ea70*/  LDC R4, c[0x0][0x618] ;  /* 0x00018600ff047b82 */ /* 0x000e620000000800 */
[----:B------:R-:W-:-:S02]  /*ea80*/  IMAD.X R3, RZ, RZ, ~R0, P1 ;  /* 0x000000ffff037224 */ /* 0x000fc400008e0e00 */
[----:B------:R-:W-:Y:S02]  /*ea90*/  IMAD R15, R17, R15, R14 ;  /* 0x0000000f110f7224 */ /* 0x000fe400078e020e */
[-C--:B------:R-:W-:Y:S02]  /*eaa0*/  IMAD R0, R3, R12.reuse, RZ ;  /* 0x0000000c03007224 */ /* 0x080fe400078e02ff */
[----:B------:R-:W-:Y:S01]  /*eab0*/  IMAD.MOV.U32 R3, RZ, RZ, R22 ;  /* 0x000000ffff037224 */ /* 0x000fe200078e0016 */
[----:B------:R-:W2:Y:S01]  /*eac0*/  LDC R6, c[0x0][0x608] ;  /* 0x00018200ff067b82 */ /* 0x000ea20000000800 */
[----:B------:R-:W-:-:S04]  /*ead0*/  IMAD.WIDE.U32 R2, R5, R12, R2 ;  /* 0x0000000c05027225 */ /* 0x000fc800078e0002 */
[----:B------:R-:W-:-:S03]  /*eae0*/  IMAD R5, R5, R13, R0 ;  /* 0x0000000d05057224 */ /* 0x000fc600078e0200 */
[----:B------:R-:W5:Y:S01]  /*eaf0*/  LDC R18, c[0x0][0x658] ;  /* 0x00019600ff127b82 */ /* 0x000f620000000800 */
[----:B------:R-:W-:Y:S01]  /*eb00*/  I2FP.F32.U32 R0, R16 ;  /* 0x0000001000007245 */ /* 0x000fe20000201000 */
[----:B------:R-:W-:Y:S01]  /*eb10*/  IMAD.IADD R3, R3, 0x1, R5 ;  /* 0x0000000103037824 */ /* 0x000fe200078e0205 */
[----:B0-----:R-:W-:Y:S01]  /*eb20*/  ISETP.NE.U32.AND P1, PT, R20, RZ, PT ;  /* 0x000000ff1400720c */ /* 0x001fe20003f25070 */
[----:B------:R-:W-:Y:S02]  /*eb30*/  IMAD.MOV.U32 R5, RZ, RZ, -0x1 ;  /* 0xffffffffff057424 */ /* 0x000fe400078e00ff */
[----:B------:R-:W-:Y:S02]  /*eb40*/  FMUL R0, R0, UR6 ;  /* 0x0000000600007c20 */ /* 0x000fe40008400000 */
[----:B------:R-:W0:Y:S01]  /*eb50*/  LDC R13, c[0x0][0x148] ;  /* 0x00005200ff0d7b82 */ /* 0x000e220000000800 */
[----:B-1----:R-:W-:Y:S01]  /*eb60*/  SHF.R.U64 R10, R2, R4, R3 ;  /* 0x00000004020a7219 */ /* 0x002fe20000001203 */
[----:B------:R1:W0:Y:S01]  /*eb70*/  F2I.U32.TRUNC.NTZ R12, R0 ;  /* 0x00000000000c7305 */ /* 0x000222000020f000 */
[----:B------:R-:W-:-:S02]  /*eb80*/  ISETP.NE.AND.EX P1, PT, R21, RZ, PT, P1 ;  /* 0x000000ff1500720c */ /* 0x000fc40003f25310 */
[----:B------:R-:W-:-:S03]  /*eb90*/  SHF.R.U32.HI R3, RZ, R4, R3 ;  /* 0x00000004ff037219 */ /* 0x000fc60000011603 */
[----:B------:R-:W0:Y:S01]  /*eba0*/  LDC R14, c[0x0][0x600] ;  /* 0x00018000ff0e7b82 */ /* 0x000e220000000800 */
[-CC-:B--2---:R-:W-:Y:S02]  /*ebb0*/  SHF.R.U64 R8, R10, R6.reuse, R3.reuse ;  /* 0x000000060a087219 */ /* 0x184fe40000001203 */
[----:B------:R-:W-:-:S05]  /*ebc0*/  SHF.R.U32.HI R3, RZ, R6, R3 ;  /* 0x00000006ff037219 */ /* 0x000fca0000011603 */
[----:B------:R-:W2:Y:S01]  /*ebd0*/  LDC R19, c[0x0][0x648] ;  /* 0x00019200ff137b82 */ /* 0x000ea20000000800 */
[-CC-:B-----5:R-:W-:Y:S02]  /*ebe0*/  SHF.R.U64 R11, R8, R18.reuse, R3.reuse ;  /* 0x00000012080b7219 */ /* 0x1a0fe40000001203 */
[-C--:B------:R-:W-:Y:S02]  /*ebf0*/  SHF.L.U32 R5, R5, R18.reuse, RZ ;  /* 0x0000001205057219 */ /* 0x080fe400000006ff */
[-C--:B------:R-:W-:Y:S01]  /*ec00*/  SHF.R.U32.HI R3, RZ, R18.reuse, R3 ;  /* 0x00000012ff037219 */ /* 0x080fe20000011603 */
[----:B------:R-:W-:Y:S01]  /*ec10*/  IMAD.MOV.U32 R2, RZ, RZ, R11 ;  /* 0x000000ffff027224 */ /* 0x000fe200078e000b */
[----:B------:R-:W-:Y:S01]  /*ec20*/  SHF.L.U32 R40, R7, R18, RZ ;  /* 0x0000001207287219 */ /* 0x000fe200000006ff */
[----:B------:R-:W0:Y:S01]  /*ec30*/  LDC R22, c[0x0][0x638] ;  /* 0x00018e00ff167b82 */ /* 0x000e220000000800 */
[----:B------:R-:W-:-:S07]  /*ec40*/  LOP3.LUT R17, RZ, R5, RZ, 0x33, !PT ;  /* 0x00000005ff117212 */ /* 0x000fce00078e33ff */
[----:B------:R-:W0:Y:S01]  /*ec50*/  LDC R23, c[0x0][0x610] ;  /* 0x00018400ff177b82 */ /* 0x000e220000000800 */
[----:B-1----:R-:W-:Y:S05]  /*ec60*/  @!P1 BRA `(.L_x_296) ;  /* 0x0000000000289947 */ /* 0x002fea0003800000 */
[----:B------:R-:W1:Y:S02]  /*ec70*/  LDC R0, c[0x0][0x64c] ;  /* 0x00019300ff007b82 */ /* 0x000e640000000800 */
[----:B-1----:R-:W-:-:S05]  /*ec80*/  IADD3 R7, P1, R11, R0, RZ ;  /* 0x000000000b077210 */ /* 0x002fca0007f3e0ff */
        /* <DEDUP_REMOVED lines=8> */
.L_x_296:
[----:B--2---:R-:W-:Y:S01]  /*ed10*/  SHF.R.U64 R0, R2, R19, R3 ;  /* 0x0000001302007219 */ /* 0x004fe20000001203 */
[----:B0-----:R-:W-:Y:S01]  /*ed20*/  VIADD R3, R14, 0xffffffff ;  /* 0xffffffff0e037836 */ /* 0x001fe20000000000 */
[----:B------:R-:W-:Y:S01]  /*ed30*/  LOP3.LUT R5, R8, R17, RZ, 0xc0, !PT ;  /* 0x0000001108057212 */ /* 0x000fe200078ec0ff */
[----:B------:R-:W-:Y:S01]  /*ed40*/  IMAD.MOV R12, RZ, RZ, -R12 ;  /* 0x000000ffff0c7224 */ /* 0x000fe200078e0a0c */
[----:B------:R-:W-:Y:S01]  /*ed50*/  R2UR UR12, R24 ;  /* 0x00000000180c72ca */ /* 0x000fe200000e0000 */
[----:B------:R-:W-:Y:S01]  /*ed60*/  IMAD.MOV R2, RZ, RZ, -R0 ;  /* 0x000000ffff027224 */ /* 0x000fe200078e0a00 */
[----:B------:R-:W-:Y:S01]  /*ed70*/  LOP3.LUT R3, R10, R3, RZ, 0xc0, !PT ;  /* 0x000000030a037212 */ /* 0x000fe200078ec0ff */
[----:B------:R-:W-:Y:S02]  /*ed80*/  IMAD R40, R40, R0, R5 ;  /* 0x0000000028287224 */ /* 0x000fe400078e0205 */
[----:B------:R-:W-:Y:S02]  /*ed90*/  @P4 IMAD R15, R13, R12, R16 ;  /* 0x0000000c0d0f4224 */ /* 0x000fe400078e0210 */
[----:B------:R-:W-:-:S02]  /*eda0*/  IMAD R0, R2, R22, R11 ;  /* 0x0000001602007224 */ /* 0x000fc400078e020b */
[----:B------:R-:W-:Y:S02]  /*edb0*/  IMAD R40, R40, R23, R15 ;  /* 0x0000001728287224 */ /* 0x000fe400078e020f */
[----:B------:R-:W-:Y:S02]  /*edc0*/  IMAD R3, R0, R14, R3 ;  /* 0x0000000e00037224 */ /* 0x000fe400078e0203 */
[----:B------:R-:W-:-:S03]  /*edd0*/  IMAD.MOV.U32 R0, RZ, RZ, 0x1 ;  /* 0x00000001ff007424 */ /* 0x000fc600078e00ff */
[----:B------:R-:W-:Y:S02]  /*ede0*/  SEL R2, R3, R40, !P4 ;  /* 0x0000002803027207 */ /* 0x000fe40006000000 */
[----:B------:R-:W-:-:S03]  /*edf0*/  SEL R40, R40, R3, !P4 ;  /* 0x0000000328287207 */ /* 0x000fc60006000000 */
[----:B------:R1:W-:Y:S04]  /*ee00*/  STL [R1+0x7c], R2 ;  /* 0x00007c0201007387 */ /* 0x0003e80000100800 */
.L_x_294:
[----:B------:R-:W-:Y:S01]  /*ee10*/  UIADD3 UR5, UR9, UR5, URZ ;  /* 0x0000000509057290 */ /* 0x000fe2000fffe03f */
[----:B------:R2:W-:Y:S01]  /*ee20*/  STL [R1+0x80], R40 ;  /* 0x0000802801007387 */ /* 0x0005e20000100800 */
[----:B------:R-:W-:Y:S02]  /*ee30*/  LOP3.LUT P1, RZ, R0, 0xff, RZ, 0xc0, !PT ;  /* 0x000000ff00ff7812 */ /* 0x000fe4000782c0ff */
[----:B------:R-:W-:Y:S02]  /*ee40*/  USHF.R.U32.HI UR6, URZ, 0x2, UR5 ;  /* 0x000000023f067899 */ /* 0x000fe40008011605 */
[----:B------:R-:W-:Y:S02]  /*ee50*/  UISETP.GT.U32.AND UP0, UPT, UR5, 0x3, UPT ;  /* 0x000000030500788c */ /* 0x000fe4000bf04070 */
[----:B------:R-:W-:Y:S02]  /*ee60*/  ULOP3.LUT UR6, UR6, 0x1, URZ, 0xc0, !UPT ;  /* 0x0000000106067892 */ /* 0x000fe4000f8ec03f */
[----:B------:R-:W-:-:S02]  /*ee70*/  UISETP.LT.U32.AND UP0, UPT, UR9, 0x4, UP0 ;  /* 0x000000040900788c */ /* 0x000fc40008701070 */
[----:B------:R-:W-:Y:S02]  /*ee80*/  UISETP.NE.U32.AND UP1, UPT, UR6, 0x1, UPT ;  /* 0x000000010600788c */ /* 0x000fe4000bf25070 */
[----:B------:R-:W-:Y:S02]  /*ee90*/  USEL UR7, URZ, 0x1, !UP0 ;  /* 0x000000013f077887 */ /* 0x000fe4000c000000 */
[----:B------:R-:W-:Y:S02]  /*eea0*/  UISETP.GT.U32.AND UP1, UPT, UR9, 0x3, !UP1 ;  /* 0x000000030900788c */ /* 0x000fe4000cf24070 */
[----:B------:R-:W-:Y:S02]  /*eeb0*/  ULOP3.LUT UR5, UR5, 0x3, URZ, 0xc0, !UPT ;  /* 0x0000000305057892 */ /* 0x000fe4000f8ec03f */
[----:B------:R-:W-:-:S04]  /*eec0*/  USEL UR6, URZ, 0x1, !UP1 ;  /* 0x000000013f067887 */ /* 0x000fc8000c800000 */
[----:B------:R-:W-:Y:S01]  /*eed0*/  ULOP3.LUT UR4, UR6, UR4, UR7, 0x96, !UPT ;  /* 0x0000000406047292 */ /* 0x000fe2000f8e9607 */
[----:B--2---:R-:W-:Y:S11]  /*eee0*/  @P1 BRA `(.L_x_297) ;  /* 0xffffff2000dc1947 */ /* 0x004ff6000383ffff */
[----:B------:R-:W-:Y:S05]  /*eef0*/  EXIT ;  /* 0x000000000000794d */ /* 0x000fea0003800000 */
.L_x_7:
[----:B------:R-:W2:Y:S01]  /*ef00*/  LDL R22, [R1+0x78] ;  /* 0x0000780001167983 */ /* 0x000ea20000100800 */
[----:B0-----:R-:W-:-:S03]  /*ef10*/  ULDC.64 UR4, c[0x0][0x650] ;  /* 0x0001940000047ab9 */ /* 0x001fc60000000a00 */
[----:B-1----:R-:W3:Y:S01]  /*ef20*/  LDL R23, [R1+0x74] ;  /* 0x0000740001177983 */ /* 0x002ee20000100800 */
[----:B------:R-:W-:Y:S01]  /*ef30*/  PRMT R4, RZ, 0x7610, R4 ;  /* 0x00007610ff047816 */ /* 0x000fe20000000004 */
[----:B------:R-:W-:Y:S02]  /*ef40*/  IMAD.MOV.U32 R5, RZ, RZ, -0x1 ;  /* 0xffffffffff057424 */ /* 0x000fe400078e00ff */
[----:B------:R-:W-:Y:S02]  /*ef50*/  IMAD.MOV.U32 R7, RZ, RZ, -0x1 ;  /* 0xffffffffff077424 */ /* 0x000fe400078e00ff */
[----:B------:R-:W-:Y:S01]  /*ef60*/  IMAD.MOV.U32 R6, RZ, RZ, -0x1 ;  /* 0xffffffffff067424 */ /* 0x000fe200078e00ff */
[----:B--2---:R-:W-:-:S04]  /*ef70*/  ISETP.GE.U32.AND P0, PT, R22, UR4, PT ;  /* 0x0000000416007c0c */ /* 0x004fc8000bf06070 */
[----:B---3--:R-:W-:-:S13]  /*ef80*/  ISETP.GE.U32.AND.EX P0, PT, R23, UR5, PT, P0 ;  /* 0x0000000517007c0c */ /* 0x008fda000bf06100 */
[----:B------:R-:W-:Y:S05]  /*ef90*/  @P0 BRA `(.L_x_298) ;  /* 0x00000004002c0947 */ /* 0x000fea0003800000 */
[----:B------:R-:W0:Y:S01]  /*efa0*/  LDC.64 R14, c[0x0][0x628] ;  /* 0x00018a00ff0e7b82 */ /* 0x000e220000000a00 */
[----:B------:R-:W-:Y:S02]  /*efb0*/  IMAD.MOV.U32 R8, RZ, RZ, R22 ;  /* 0x000000ffff087224 */ /* 0x000fe400078e0016 */
[----:B------:R-:W-:-:S05]  /*efc0*/  IMAD.MOV.U32 R9, RZ, RZ, R23 ;  /* 0x000000ffff097224 */ /* 0x000fca00078e0017 */
[----:B------:R-:W1:Y:S08]  /*efd0*/  LDC R10, c[0x0][0x630] ;  /* 0x00018c00ff0a7b82 */ /* 0x000e700000000800 */
[----:B------:R-:W2:Y:S01]  /*efe0*/  LDC.64 R16, c[0x0][0x620] ;  /* 0x00018800ff107b82 */ /* 0x000ea20000000a00 */
[----:B0-----:R-:W-:-:S04]  /*eff0*/  ISETP.NE.U32.AND P0, PT, R14, RZ, PT ;  /* 0x000000ff0e00720c */ /* 0x001fc80003f05070 */
[----:B------:R-:W-:-:S13]  /*f000*/  ISETP.NE.AND.EX P0, PT, R15, RZ, PT, P0 ;  /* 0x000000ff0f00720c */ /* 0x000fda0003f05300 */
[----:B-12---:R-:W-:Y:S05]  /*f010*/  @!P0 BRA `(.L_x_299) ;  /* 0x0000000000288947 */ /* 0x006fea0003800000 */
        /* <DEDUP_REMOVED lines=10> */
.L_x_299:
[----:B------:R-:W0:Y:S01]  /*f0c0*/  LDC.64 R20, c[0x0][0x640] ;  /* 0x00019000ff147b82 */ /* 0x000e220000000a00 */
[-CC-:B------:R-:W-:Y:S02]  /*f0d0*/  SHF.R.U64 R14, R8, R10.reuse, R9.reuse ;  /* 0x0000000a080e7219 */ /* 0x180fe40000001209 */
[----:B------:R-:W-:Y:S02]  /*f0e0*/  SHF.R.U32.HI R4, RZ, R10, R9 ;  /* 0x0000000aff047219 */ /* 0x000fe40000011609 */
[----:B------:R-:W-:-:S03]  /*f0f0*/  IADD3 R7, P0, RZ, -R14, RZ ;  /* 0x8000000eff077210 */ /* 0x000fc60007f1e0ff */
[----:B------:R-:W1:Y:S02]  /*f100*/  LDC R8, c[0x0][0x618] ;  /* 0x00018600ff087b82 */ /* 0x000e640000000800 */
[----:B------:R-:W-:Y:S02]  /*f110*/  IMAD.X R5, RZ, RZ, ~R4, P0 ;  /* 0x000000ffff057224 */ /* 0x000fe400000e0e04 */
[----:B------:R-:W-:Y:S02]  /*f120*/  IMAD.MOV.U32 R4, RZ, RZ, R22 ;  /* 0x000000ffff047224 */ /* 0x000fe400078e0016 */
[-C--:B------:R-:W-:Y:S02]  /*f130*/  IMAD R6, R5, R16.reuse, RZ ;  /* 0x0000001005067224 */ /* 0x080fe400078e02ff */
[----:B------:R-:W2:Y:S01]  /*f140*/  LDC R18, c[0x0][0x608] ;  /* 0x00018200ff127b82 */ /* 0x000ea20000000800 */
[----:B------:R-:W-:Y:S02]  /*f150*/  IMAD.MOV.U32 R5, RZ, RZ, R23 ;  /* 0x000000ffff057224 */ /* 0x000fe400078e0017 */
[----:B------:R-:W-:-:S05]  /*f160*/  IMAD.WIDE.U32 R4, R7, R16, R4 ;  /* 0x0000001007047225 */ /* 0x000fca00078e0004 */
[----:B------:R-:W3:Y:S01]  /*f170*/  LDC R19, c[0x0][0x658] ;  /* 0x00019600ff137b82 */ /* 0x000ee20000000800 */
[----:B------:R-:W-:Y:S01]  /*f180*/  IMAD R7, R7, R17, R6 ;  /* 0x0000001107077224 */ /* 0x000fe200078e0206 */
[----:B0-----:R-:W-:Y:S01]  /*f190*/  ISETP.NE.U32.AND P0, PT, R20, RZ, PT ;  /* 0x000000ff1400720c */ /* 0x001fe20003f05070 */
[----:B------:R-:W-:Y:S02]  /*f1a0*/  IMAD.MOV.U32 R6, RZ, RZ, -0x1 ;  /* 0xffffffffff067424 */ /* 0x000fe400078e00ff */
[----:B------:R-:W-:Y:S01]  /*f1b0*/  IMAD.IADD R5, R5, 0x1, R7 ;  /* 0x0000000105057824 */ /* 0x000fe200078e0207 */
[----:B------:R-:W-:Y:S02]  /*f1c0*/  ISETP.NE.AND.EX P0, PT, R21, RZ, PT, P0 ;  /* 0x000000ff1500720c */ /* 0x000fe40003f05300 */
[----:B------:R-:W0:Y:S02]  /*f1d0*/  LDC R17, c[0x0][0x600] ;  /* 0x00018000ff117b82 */ /* 0x000e240000000800 */
[----:B-1----:R-:W-:-:S02]  /*f1e0*/  SHF.R.U64 R10, R4, R8, R5 ;  /* 0x00000008040a7219 */ /* 0x002fc40000001205 */
[----:B------:R-:W-:-:S04]  /*f1f0*/  SHF.R.U32.HI R5, RZ, R8, R5 ;  /* 0x00000008ff057219 */ /* 0x000fc80000011605 */
[----:B------:R-:W1:Y:S01]  /*f200*/  LDC R22, c[0x0][0x648] ;  /* 0x00019200ff167b82 */ /* 0x000e620000000800 */
[-CC-:B--2---:R-:W-:Y:S02]  /*f210*/  SHF.R.U64 R15, R10, R18.reuse, R5.reuse ;  /* 0x000000120a0f7219 */ /* 0x184fe40000001205 */
[----:B------:R-:W-:Y:S01]  /*f220*/  SHF.R.U32.HI R4, RZ, R18, R5 ;  /* 0x00000012ff047219 */ /* 0x000fe20000011605 */
[----:B------:R-:W-:-:S04]  /*f230*/  IMAD.MOV.U32 R18, RZ, RZ, 0x1 ;  /* 0x00000001ff127424 */ /* 0x000fc800078e00ff */
[----:B------:R-:W2:Y:S01]  /*f240*/  LDC R23, c[0x0][0x638] ;  /* 0x00018e00ff177b82 */ /* 0x000ea20000000800 */
[-CC-:B---3--:R-:W-:Y:S02]  /*f250*/  SHF.R.U64 R16, R15, R19.reuse, R4.reuse ;  /* 0x000000130f107219 */ /* 0x188fe40000001204 */
[-C--:B------:R-:W-:Y:S02]  /*f260*/  SHF.L.U32 R6, R6, R19.reuse, RZ ;  /* 0x0000001306067219 */ /* 0x080fe400000006ff */
[----:B------:R-:W-:Y:S01]  /*f270*/  SHF.R.U32.HI R5, RZ, R19, R4 ;  /* 0x00000013ff057219 */ /* 0x000fe20000011604 */
[----:B------:R-:W-:Y:S01]  /*f280*/  IMAD.MOV.U32 R4, RZ, RZ, R16 ;  /* 0x000000ffff047224 */ /* 0x000fe200078e0010 */
[----:B------:R-:W-:Y:S01]  /*f290*/  LOP3.LUT R24, RZ, R6, RZ, 0x33, !PT ;  /* 0x00000006ff187212 */ /* 0x000fe200078e33ff */
[----:B------:R-:W3:Y:S01]  /*f2a0*/  LDC R25, c[0x0][0x610] ;  /* 0x00018400ff197b82 */ /* 0x000ee20000000800 */
[----:B------:R-:W-:Y:S05]  /*f2b0*/  @!P0 BRA `(.L_x_300) ;  /* 0x0000000000288947 */ /* 0x000fea0003800000 */
        /* <DEDUP_REMOVED lines=10> */
.L_x_300:
[----:B-1----:R-:W-:Y:S01]  /*f360*/  SHF.R.U64 R4, R4, R22, R5 ;  /* 0x0000001604047219 */ /* 0x002fe20000001205 */
[----:B0-----:R-:W-:Y:S01]  /*f370*/  VIADD R7, R17, 0xffffffff ;  /* 0xffffffff11077836 */ /* 0x001fe20000000000 */
[----:B------:R-:W-:Y:S01]  /*f380*/  SHF.L.U32 R18, R18, R19, RZ ;  /* 0x0000001312127219 */ /* 0x000fe200000006ff */
[----:B------:R-:W-:Y:S01]  /*f390*/  @P4 IMAD R0, R11, R12, R2 ;  /* 0x0000000c0b004224 */ /* 0x000fe200078e0202 */
[----:B------:R-:W-:Y:S01]  /*f3a0*/  LOP3.LUT R3, R15, R24, RZ, 0xc0, !PT ;  /* 0x000000180f037212 */ /* 0x000fe200078ec0ff */
[----:B------:R-:W-:Y:S01]  /*f3b0*/  IMAD.MOV R5, RZ, RZ, -R4 ;  /* 0x000000ffff057224 */ /* 0x000fe200078e0a04 */
[----:B------:R-:W-:Y:S01]  /*f3c0*/  LOP3.LUT R7, R10, R7, RZ, 0xc0, !PT ;  /* 0x000000070a077212 */ /* 0x000fe200078ec0ff */
[----:B------:R-:W-:Y:S02]  /*f3d0*/  IMAD.MOV.U32 R6, RZ, RZ, R14 ;  /* 0x000000ffff067224 */ /* 0x000fe400078e000e */
[----:B------:R-:W-:Y:S02]  /*f3e0*/  IMAD R3, R18, R4, R3 ;  /* 0x0000000412037224 */ /* 0x000fe400078e0203 */
[----:B--2---:R-:W-:-:S02]  /*f3f0*/  IMAD R2, R5, R23, R16 ;  /* 0x0000001705027224 */ /* 0x004fc400078e0210 */
[----:B---3--:R-:W-:Y:S02]  /*f400*/  IMAD R0, R3, R25, R0 ;  /* 0x0000001903007224 */ /* 0x008fe400078e0200 */
[----:B------:R-:W-:Y:S02]  /*f410*/  IMAD R5, R2, R17, R7 ;  /* 0x0000001102057224 */ /* 0x000fe400078e0207 */
[----:B------:R-:W-:-:S03]  /*f420*/  IMAD.MOV.U32 R4, RZ, RZ, 0x1 ;  /* 0x00000001ff047424 */ /* 0x000fc600078e00ff */
[----:B------:R-:W-:Y:S02]  /*f430*/  SEL R7, R5, R0, !P4 ;  /* 0x0000000005077207 */ /* 0x000fe40006000000 */
[----:B------:R-:W-:-:S07]  /*f440*/  SEL R5, R0, R5, !P4 ;  /* 0x0000000500057207 */ /* 0x000fce0006000000 */
.L_x_298:
[----:B------:R-:W-:-:S08]  /*f450*/  NOP ;  /* 0x0000000000007918 */ /* 0x000fd00000000000 */
[----:B------:R-:W0:-:S00]  /*f460*/  USETMAXREG.DEALLOC.CTAPOOL 0x28 ;  /* 0x00000028000079c8 */ /* 0x000e0000080e0500 */
[----:B------:R-:W-:-:S13]  /*f470*/  ISETP.NE.AND P0, PT, RZ, UR8, PT ;  /* 0x00000008ff007c0c */ /* 0x000fda000bf05270 */
[----:B------:R-:W-:Y:S05]  /*f480*/  @P0 EXIT ;  /* 0x000000000000094d */ /* 0x000fea0003800000 */
[----:B0-----:R-:W-:Y:S01]  /*f490*/  LOP3.LUT P0, RZ, R4, 0xff, RZ, 0xc0, !PT ;  /* 0x000000ff04ff7812 */ /* 0x001fe2000780c0ff */
[----:B------:R-:W-:Y:S02]  /*f4a0*/  IMAD.MOV.U32 R11, RZ, RZ, 0x1 ;  /* 0x00000001ff0b7424 */ /* 0x000fe400078e00ff */
[----:B------:R-:W-:-:S10]  /*f4b0*/  IMAD.MOV.U32 R10, RZ, RZ, RZ ;  /* 0x000000ffff0a7224 */ /* 0x000fd400078e00ff */
[----:B------:R-:W-:Y:S05]  /*f4c0*/  @!P0 BRA `(.L_x_301) ;  /* 0x0000000c00608947 */ /* 0x000fea0003800000 */
[----:B------:R-:W0:Y:S01]  /*f4d0*/  S2UR UR12, SR_CgaCtaId ;  /* 0x00000000000c79c3 */ /* 0x000e220000008800 */
[----:B------:R-:W-:Y:S01]  /*f4e0*/  ULDC UR4, c[0x0][0x28c] ;  /* 0x0000a30000047ab9 */ /* 0x000fe20000000800 */
[----:B------:R-:W-:Y:S01]  /*f4f0*/  ULDC UR6, c[0x0][0x658] ;  /* 0x0001960000067ab9 */ /* 0x000fe20000000800 */
[----:B------:R-:W-:Y:S01]  /*f500*/  UIADD3 UR10, UR4, 0x7f, URZ ;  /* 0x0000007f040a7890 */ /* 0x000fe2000fffe03f */
[----:B------:R-:W-:Y:S01]  /*f510*/  BSSY B0, `(.L_x_301) ;  /* 0x00000d3000007945 */ /* 0x000fe20003800000 */
[----:B------:R-:W-:Y:S01]  /*f520*/  UMOV UR7, 0xffffffff ;  /* 0xffffffff00077882 */ /* 0x000fe20000000000 */
[----:B------:R-:W-:Y:S01]  /*f530*/  ULDC UR5, c[0x0][0x600] ;  /* 0x0001800000057ab9 */ /* 0x000fe20000000800 */
[----:B------:R-:W-:Y:S01]  /*f540*/  UMOV UR9, 0x1 ;  /* 0x0000000100097882 */ /* 0x000fe20000000000 */
[----:B------:R-:W-:Y:S01]  /*f550*/  USHF.L.U32 UR7, UR7, UR6, URZ ;  /* 0x0000000607077299 */ /* 0x000fe2000800063f */
[----:B------:R-:W-:Y:S01]  /*f560*/  IMAD.MOV.U32 R9, RZ, RZ, 0x1 ;  /* 0x00000001ff097424 */ /* 0x000fe200078e00ff */
[----:B------:R-:W-:Y:S01]  /*f570*/  UIADD3 UR4, UR5, -0x1, URZ ;  /* 0xffffffff05047890 */ /* 0x000fe2000fffe03f */
[----:B------:R-:W-:Y:S01]  /*f580*/  IMAD.MOV.U32 R11, RZ, RZ, 0x1 ;  /* 0x00000001ff0b7424 */ /* 0x000fe200078e00ff */
[----:B------:R-:W-:Y:S01]  /*f590*/  USHF.R.S32.HI UR11, URZ, 0x1f, UR10 ;  /* 0x0000001f3f0b7899 */ /* 0x000fe2000801140a */
[----:B------:R-:W-:Y:S01]  /*f5a0*/  IMAD.MOV.U32 R10, RZ, RZ, RZ ;  /* 0x000000ffff0a7224 */ /* 0x000fe200078e00ff */
[----:B------:R-:W-:Y:S01]  /*f5b0*/  ULDC UR8, c[0x0][0xc] ;  /* 0x0000030000087ab9 */ /* 0x000fe20000000800 */
[----:B------:R-:W-:-:S02]  /*f5c0*/  USHF.L.U32 UR5, UR9, UR6, URZ ;  /* 0x0000000609057299 */ /* 0x000fc4000800063f */
[----:B------:R-:W-:Y:S01]  /*f5d0*/  ULEA.HI UR11, UR11, UR10, URZ, 0x7 ;  /* 0x0000000a0b0b7291 */ /* 0x000fe2000f8f383f */
[----:B------:R-:W-:Y:S01]  /*f5e0*/  ULDC UR9, c[0x0][0x10] ;  /* 0x0000040000097ab9 */ /* 0x000fe20000000800 */
[----:B------:R-:W-:Y:S02]  /*f5f0*/  ULOP3.LUT UR6, URZ, UR7, URZ, 0x33, !UPT ;  /* 0x000000073f067292 */ /* 0x000fe4000f8e333f */
[----:B------:R-:W-:Y:S01]  /*f600*/  UIMAD.WIDE.U32 UR8, UR8, UR9, URZ ;  /* 0x00000009080872a5 */ /* 0x000fe2000f8e003f */
[----:B------:R-:W-:Y:S01]  /*f610*/  ULDC UR7, c[0x0][0x14] ;  /* 0x0000050000077ab9 */ /* 0x000fe20000000800 */
[----:B------:R-:W-:Y:S01]  /*f620*/  USHF.R.S32.HI UR20, URZ, 0x7, UR11 ;  /* 0x000000073f147899 */ /* 0x000fe2000801140b */
[----:B0-----:R-:W-:Y:S01]  /*f630*/  IMAD.U32 R8, RZ, RZ, UR12 ;  /* 0x0000000cff087e24 */ /* 0x001fe2000f8e00ff */
[----:B------:R-:W-:Y:S02]  /*f640*/  UIMAD.WIDE.U32 UR24, UR8, UR7, URZ ;  /* 0x00000007081872a5 */ /* 0x000fe4000f8e003f */
[----:B------:R-:W-:-:S02]  /*f650*/  UIMAD UR18, UR9, UR7, URZ ;  /* 0x00000007091272a4 */ /* 0x000fc4000f8e023f */
[----:B------:R-:W-:Y:S02]  /*f660*/  ULOP3.LUT UR23, UR13, 0x2, URZ, 0xfc, !UPT ;  /* 0x000000020d177892 */ /* 0x000fe4000f8efc3f */
[----:B------:R-:W-:Y:S02]  /*f670*/  UIADD3 UR18, UR25, UR18, URZ ;  /* 0x0000001219127290 */ /* 0x000fe4000fffe03f */
[----:B------:R-:W-:Y:S01]  /*f680*/  UIADD3 UR28, UR20, 0x1, URZ ;  /* 0x00000001141c7890 */ /* 0x000fe2000fffe03f */
[----:B------:R-:W-:-:S11]  /*f690*/  ULDC.64 UR26, c[0x0][0x198] ;  /* 0x00006600001a7ab9 */ /* 0x000fd60000000a00 */
.L_x_312:
[----:B------:R-:W-:-:S03]  /*f6a0*/  UMOV UR7, 0xffffffff ;  /* 0xffffffff00077882 */ /* 0x000fc60000000000 */
[----:B------:R-:W-:Y:S05]  /*f6b0*/  BRA.DIV UR7, `(.L_x_302) ;  /* 0x0000000e07e07947 */ /* 0x000fea000b800000 */
[----:B------:R-:W-:-:S13]  /*f6c0*/  ELECT P0, URZ, PT ;  /* 0x00000000003f782f */ /* 0x000fda0003800000 */
.L_x_323:
[----:B------:R-:W0:Y:S01]  /*f6d0*/  LDC R0, c[0x0][0x28c] ;  /* 0x0000a300ff007b82 */ /* 0x000e220000000800 */
[----:B------:R-:W-:Y:S01]  /*f6e0*/  BSSY B1, `(.L_x_303) ;  /* 0x000003c000017945 */ /* 0x000fe20003800000 */
[----:B0-----:R-:W-:-:S13]  /*f6f0*/  ISETP.LT.OR P0, PT, R0, 0x1, !P0 ;  /* 0x000000010000780c */ /* 0x001fda0004701670 */
[----:B------:R-:W-:Y:S05]  /*f700*/  @P0 BRA `(.L_x_304) ;  /* 0x0000000000e40947 */ /* 0x000fea0003800000 */
[----:B------:R-:W-:Y:S02]  /*f710*/  IMAD R5, R5, 0x4, R8 ;  /* 0x0000000405057824 */ /* 0x000fe400078e0208 */
[----:B------:R-:W-:Y:S02]  /*f720*/  IMAD.SHL.U32 R7, R7, 0x80, RZ ;  /* 0x0000008007077824 */ /* 0x000fe400078e00ff */
[----:B------:R-:W-:Y:S02]  /*f730*/  IMAD.MOV.U32 R13, RZ, RZ, RZ ;  /* 0x000000ffff0d7224 */ /* 0x000fe400078e00ff */
[----:B------:R-:W-:Y:S02]  /*f740*/  IMAD.U32 R15, RZ, RZ, UR28 ;  /* 0x0000001cff0f7e24 */ /* 0x000fe4000f8e00ff */
[----:B------:R-:W-:Y:S02]  /*f750*/  IMAD.MOV.U32 R0, RZ, RZ, R11 ;  /* 0x000000ffff007224 */ /* 0x000fe400078e000b */
[----:B------:R-:W-:-:S02]  /*f760*/  IMAD.MOV.U32 R3, RZ, RZ, R10 ;  /* 0x000000ffff037224 */ /* 0x000fc400078e000a */
[----:B------:R-:W-:-:S07]  /*f770*/  IMAD.SHL.U32 R12, R5, 0x40, RZ ;  /* 0x00000040050c7824 */ /* 0x000fce00078e00ff */
.L_x_307:
[----:B------:R-:W0:Y:S01]  /*f780*/  S2UR UR7, SR_CgaCtaId ;  /* 0x00000000000779c3 */ /* 0x000e220000008800 */
[----:B------:R-:W1:Y:S01]  /*f790*/  S2R R4, SR_TID.X ;  /* 0x0000000000047919 */ /* 0x000e620000002100 */
[----:B------:R-:W-:Y:S02]  /*f7a0*/  MOV R5, 0x400 ;  /* 0x0000040000057802 */ /* 0x000fe40000000f00 */
[----:B------:R-:W-:Y:S01]  /*f7b0*/  SHF.L.U32 R2, R0, 0x1f, RZ ;  /* 0x0000001f00027819 */ /* 0x000fe200000006ff */
[----:B0-----:R-:W-:-:S05]  /*f7c0*/  IMAD.U32 R8, RZ, RZ, UR7 ;  /* 0x00000007ff087e24 */ /* 0x001fca000f8e00ff */
[----:B------:R-:W-:Y:S02]  /*f7d0*/  LEA R14, R8, R5, 0x18 ;  /* 0x00000005080e7211 */ /* 0x000fe400078ec0ff */
[----:B-1----:R-:W-:-:S03]  /*f7e0*/  LOP3.LUT P1, RZ, R4, 0x7f, RZ, 0xc0, !PT ;  /* 0x0000007f04ff7812 */ /* 0x002fc6000782c0ff */
[----:B------:R-:W-:-:S04]  /*f7f0*/  IMAD R5, R3, 0x8, R14 ;  /* 0x0000000803057824 */ /* 0x000fc800078e020e */
[----:B------:R-:W0:Y:S06]  /*f800*/  SYNCS.PHASECHK.TRANS64.TRYWAIT P0, [R5+URZ+0x20], R2 ;  /* 0x00002002050075a7 */ /* 0x000e2c000800017f */
[----:B------:R-:W1:Y:S01]  /*f810*/  @!P1 LDC R4, c[0x0][0x500] ;  /* 0x00014000ff049b82 */ /* 0x000e620000000800 */
[----:B0-----:R-:W-:Y:S05]  /*f820*/  @!P0 BRA `(.L_x_305) ;  /* 0x0000000c00a48947 */ /* 0x001fea0003800000 */
.L_x_324:
[----:B------:R-:W-:Y:S01]  /*f830*/  UPRMT UR7, UR23, 0x9910, URZ ;  /* 0x0000991017077896 */ /* 0x000fe2000800003f */
[----:B-1----:R1:W-:Y:S03]  /*f840*/  @!P1 SYNCS.ARRIVE.TRANS64 RZ, [R5+URZ], R4 ;  /* 0x0000000405ff99a7 */ /* 0x0023e6000800003f */
[----:B------:R-:W-:-:S06]  /*f850*/  UISETP.NE.AND UP0, UPT, UR7, 0x2, UPT ;  /* 0x000000020700788c */ /* 0x000fcc000bf05270 */
[----:B------:R-:W-:-:S13]  /*f860*/  PLOP3.LUT P0, PT, PT, PT, UP0, 0x80, 0x0 ;  /* 0x000000000000781c */ /* 0x000fda0003f0f008 */
[----:B-1----:R-:W-:Y:S05]  /*f870*/  @P0 BRA `(.L_x_306) ;  /* 0x0000000000040947 */ /* 0x002fea0003800000 */
[----:B------:R-:W-:Y:S01]  /*f880*/  BPT.TRAP 0x1 ;  /* 0x000000040000795c */ /* 0x000fe20000300000 */
.L_x_306:
[----:B0-----:R-:W-:Y:S01]  /*f890*/  IMAD R2, R3, 0x4, R8 ;  /* 0x0000000403027824 */ /* 0x001fe200078e0208 */
[----:B------:R-:W-:Y:S01]  /*f8a0*/  R2UR UR9, R5 ;  /* 0x00000000050972ca */ /* 0x000fe200000e0000 */
[----:B------:R-:W-:Y:S01]  /*f8b0*/  VIADD R15, R15, 0xffffffff ;  /* 0xffffffff0f0f7836 */ /* 0x000fe20000000000 */
[----:B------:R-:W-:Y:S01]  /*f8c0*/  UIADD3 UR14, UP0, UR26, 0xf0, URZ ;  /* 0x000000f01a0e7890 */ /* 0x000fe2000ff1e03f */
[--C-:B------:R-:W-:Y:S01]  /*f8d0*/  IMAD.U32 R2, R2, 0x2000, R14.reuse ;  /* 0x0000200002027824 */ /* 0x100fe200078e000e */
[----:B------:R-:W-:Y:S01]  /*f8e0*/  R2UR UR11, R12 ;  /* 0x000000000c0b72ca */ /* 0x000fe200000e0000 */
[----:B------:R-:W-:Y:S01]  /*f8f0*/  IMAD R14, R3, 0x4000, R14 ;  /* 0x00004000030e7824 */ /* 0x000fe200078e020e */
[----:B------:R-:W-:Y:S01]  /*f900*/  R2UR UR10, R13 ;  /* 0x000000000d0a72ca */ /* 0x000fe200000e0000 */
[----:B------:R-:W-:Y:S01]  /*f910*/  UIADD3 UR30, UP1, UR26, 0x1f0, URZ ;  /* 0x000001f01a1e7890 */ /* 0x000fe2000ff3e03f */
[----:B------:R-:W-:Y:S01]  /*f920*/  R2UR UR7, R2 ;  /* 0x00000000020772ca */ /* 0x000fe200000e0000 */
[----:B------:R-:W-:Y:S01]  /*f930*/  UIADD3.X UR15, URZ, UR27, URZ, UP0, !UPT ;  /* 0x0000001b3f0f7290 */ /* 0x000fe200087fe43f */
[----:B------:R-:W-:Y:S01]  /*f940*/  R2UR UR8, R14 ;  /* 0x000000000e0872ca */ /* 0x000fe200000e0000 */
[----:B------:R-:W-:Y:S01]  /*f950*/  VIADD R3, R3, 0x1 ;  /* 0x0000000103037836 */ /* 0x000fe20000000000 */
[----:B------:R-:W-:Y:S01]  /*f960*/  R2UR UR12, R6 ;  /* 0x00000000060c72ca */ /* 0x000fe200000e0000 */
[----:B------:R-:W-:Y:S01]  /*f970*/  UIADD3.X UR31, URZ, UR27, URZ, UP1, !UPT ;  /* 0x0000001b3f1f7290 */ /* 0x000fe20008ffe43f */
[----:B------:R-:W-:Y:S01]  /*f980*/  R2UR UR21, R7 ;  /* 0x00000000071572ca */ /* 0x000fe200000e0000 */
[----:B------:R-:W-:Y:S01]  /*f990*/  UMOV UR22, 0xf0000 ;  /* 0x000f000000167882 */ /* 0x000fe20000000000 */
[----:B------:R-:W-:Y:S01]  /*f9a0*/  ISETP.GT.AND P1, PT, R15, 0x1, PT ;  /* 0x000000010f00780c */ /* 0x000fe20003f24270 */
[----:B------:R-:W-:Y:S01]  /*f9b0*/  UMOV UR16, 0x0 ;  /* 0x0000000000107882 */ /* 0x000fe20000000000 */
[----:B------:R-:W-:Y:S01]  /*f9c0*/  UMOV UR17, 0x10000000 ;  /* 0x1000000000117882 */ /* 0x000fe20000000000 */
[----:B------:R-:W-:Y:S01]  /*f9d0*/  ISETP.NE.AND P0, PT, R3, 0x4, PT ;  /* 0x000000040300780c */ /* 0x000fe20003f05270 */
[----:B------:R-:W-:Y:S01]  /*f9e0*/  VIADD R13, R13, 0x80 ;  /* 0x000000800d0d7836 */ /* 0x000fe20000000000 */
[----:B------:R-:W-:-:S02]  /*f9f0*/  UIADD3 UR7, UR7, 0x100, URZ ;  /* 0x0000010007077890 */ /* 0x000fc4000fffe03f */
[----:B------:R-:W-:Y:S01]  /*fa00*/  UIADD3 UR19, UR8, 0x20100, URZ ;  /* 0x0002010008137890 */ /* 0x000fe2000fffe03f */
[----:B------:R-:W-:Y:S02]  /*fa10*/  SEL R5, RZ, 0x1, P0 ;  /* 0x00000001ff057807 */ /* 0x000fe40000000000 */
[----:B------:R-:W-:Y:S02]  /*fa20*/  SEL R3, R3, RZ, P0 ;  /* 0x000000ff03037207 */ /* 0x000fe40000000000 */
[----:B------:R-:W-:Y:S01]  /*fa30*/  UMOV UR8, UR7 ;  /* 0x0000000700087c82 */ /* 0x000fe20008000000 */
[----:B------:R-:W-:Y:S01]  /*fa40*/  LOP3.LUT R0, R0, R5, RZ, 0x3c, !PT ;  /* 0x0000000500007212 */ /* 0x000fe200078e3cff */
[----:B------:R0:W-:Y:S02]  /*fa50*/  UTMALDG.3D.MULTICAST [UR8], [UR14], UR22, desc[UR16] ;  /* 0x000010080e0073b4 */ /* 0x0001e40008011816 */
[----:B0-----:R-:W-:Y:S01]  /*fa60*/  UMOV UR8, UR19 ;  /* 0x0000001300087c82 */ /* 0x001fe20008000000 */
[----:B------:R-:W-:-:S02]  /*fa70*/  UMOV UR11, UR21 ;  /* 0x00000015000b7c82 */ /* 0x000fc40008000000 */
[----:B------:R0:W-:Y:S02]  /*fa80*/  UTMALDG.3D [UR8], [UR30], desc[UR16] ;  /* 0x000010081e0075b4 */ /* 0x0001e40008011000 */
[----:B0-----:R-:W-:Y:S05]  /*fa90*/  @P1 BRA `(.L_x_307) ;  /* 0xfffffffc00381947 */ /* 0x001fea000383ffff */
.L_x_304:
[----:B------:R-:W-:Y:S05]  /*faa0*/  BSYNC B1 ;  /* 0x0000000000017941 */ /* 0x000fea0003800000 */
.L_x_303:
[----:B------:R-:W2:Y:S01]  /*fab0*/  LDL.LU R16, [R1+0x74] ;  /* 0x0000740001107983 */ /* 0x000ea20000300800 */
[----:B------:R-:W-:Y:S01]  /*fac0*/  LOP3.LUT P2, RZ, R9, 0xff, RZ, 0xc0, !PT ;  /* 0x000000ff09ff7812 */ /* 0x000fe2000784c0ff */
[----:B------:R-:W-:Y:S01]  /*fad0*/  VIADD R10, R10, UR20 ;  /* 0x000000140a0a7c36 */ /* 0x000fe20008000000 */
[----:B------:R-:W-:Y:S01]  /*fae0*/  ULDC.64 UR8, c[0x0][0x650] ;  /* 0x0001940000087ab9 */ /* 0x000fe20000000a00 */
[----:B------:R-:W3:Y:S01]  /*faf0*/  LDL.LU R14, [R1+0x78] ;  /* 0x00007800010e7983 */ /* 0x000ee20000300800 */
[----:B------:R-:W-:Y:S01]  /*fb00*/  IMAD.U32 R2, RZ, RZ, UR20 ;  /* 0x00000014ff027e24 */ /* 0x000fe2000f8e00ff */
[----:B------:R-:W-:Y:S01]  /*fb10*/  BSSY B1, `(.L_x_308) ;  /* 0x0000070000017945 */ /* 0x000fe20003800000 */
[----:B------:R-:W-:Y:S01]  /*fb20*/  SHF.R.U32.HI R0, RZ, 0x2, R10 ;  /* 0x00000002ff007819 */ /* 0x000fe2000001160a */
[----:B------:R-:W-:Y:S01]  /*fb30*/  IMAD.MOV.U32 R5, RZ, RZ, -0x1 ;  /* 0xffffffffff057424 */ /* 0x000fe200078e00ff */
[----:B------:R-:W-:Y:S01]  /*fb40*/  ISETP.GT.U32.AND P0, PT, R10, 0x3, PT ;  /* 0x000000030a00780c */ /* 0x000fe20003f04070 */
[----:B------:R-:W-:Y:S01]  /*fb50*/  IMAD.MOV.U32 R7, RZ, RZ, -0x1 ;  /* 0xffffffffff077424 */ /* 0x000fe200078e00ff */
[----:B------:R-:W-:Y:S01]  /*fb60*/  LOP3.LUT R0, R0, 0x1, RZ, 0xc0, !PT ;  /* 0x0000000100007812 */ /* 0x000fe200078ec0ff */
[----:B------:R-:W-:Y:S01]  /*fb70*/  IMAD.MOV.U32 R6, RZ, RZ, -0x1 ;  /* 0xffffffffff067424 */ /* 0x000fe200078e00ff */
[----:B------:R-:W-:Y:S01]  /*fb80*/  ISETP.LT.U32.AND P0, PT, R2, 0x4, P0 ;  /* 0x000000040200780c */ /* 0x000fe20000701070 */
[----:B------:R-:W0:Y:S01]  /*fb90*/  @P2 S2R R8, SR_CgaCtaId ;  /* 0x0000000000082919 */ /* 0x000e220000008800 */
[----:B------:R-:W-:-:S02]  /*fba0*/  @P2 MOV R3, 0x400 ;  /* 0x0000040000032802 */ /* 0x000fc40000000f00 */
[----:B------:R-:W-:Y:S01]  /*fbb0*/  ISETP.NE.U32.AND P1, PT, R0, 0x1, PT ;  /* 0x000000010000780c */ /* 0x000fe20003f25070 */
[----:B------:R-:W-:Y:S01]  /*fbc0*/  IMAD.U32 R0, RZ, RZ, UR20 ;  /* 0x00000014ff007e24 */ /* 0x000fe2000f8e00ff */
[----:B------:R-:W-:Y:S02]  /*fbd0*/  LOP3.LUT R10, R10, 0x3, RZ, 0xc0, !PT ;  /* 0x000000030a0a7812 */ /* 0x000fe400078ec0ff */
[----:B------:R-:W-:Y:S02]  /*fbe0*/  PRMT R9, RZ, 0x7610, R9 ;  /* 0x00007610ff097816 */ /* 0x000fe40000000009 */
[----:B------:R-:W-:Y:S02]  /*fbf0*/  ISETP.GT.U32.AND P1, PT, R0, 0x3, !P1 ;  /* 0x000000030000780c */ /* 0x000fe40004f24070 */
[----:B------:R-:W-:Y:S02]  /*fc00*/  SEL R0, RZ, 0x1, !P0 ;  /* 0x00000001ff007807 */ /* 0x000fe40004000000 */
[----:B------:R-:W-:-:S04]  /*fc10*/  SEL R2, RZ, 0x1, !P1 ;  /* 0x00000001ff027807 */ /* 0x000fc80004800000 */
[--C-:B------:R-:W-:Y:S02]  /*fc20*/  LOP3.LUT R11, R2, R11, R0.reuse, 0x96, !PT ;  /* 0x0000000b020b7212 */ /* 0x100fe400078e9600 */
[----:B------:R-:W-:Y:S02]  /*fc30*/  PRMT R0, RZ, 0x7610, R0 ;  /* 0x00007610ff007816 */ /* 0x000fe40000000000 */
[----:B0-----:R-:W-:-:S04]  /*fc40*/  @P2 LEA R3, R8, R3, 0x18 ;  /* 0x0000000308032211 */ /* 0x001fc800078ec0ff */
[----:B------:R0:W-:Y:S01]  /*fc50*/  @P2 SYNCS.ARRIVE.TRANS64.A1T0 RZ, [R3+URZ+0x58], RZ ;  /* 0x000058ff03ff29a7 */ /* 0x0001e2000810003f */
[----:B---3--:R-:W-:-:S04]  /*fc60*/  IADD3 R14, P2, R14, UR24, RZ ;  /* 0x000000180e0e7c10 */ /* 0x008fc8000ff5e0ff */
[----:B--2---:R-:W-:Y:S01]  /*fc70*/  IADD3.X R16, R16, UR18, RZ, P2, !PT ;  /* 0x0000001210107c10 */ /* 0x004fe200097fe4ff */
[----:B------:R0:W-:Y:S01]  /*fc80*/  STL [R1+0x78], R14 ;  /* 0x0000780e01007387 */ /* 0x0001e20000100800 */
[----:B------:R-:W-:-:S03]  /*fc90*/  ISETP.GE.U32.AND P2, PT, R14, UR8, PT ;  /* 0x000000080e007c0c */ /* 0x000fc6000bf46070 */
[----:B------:R0:W-:Y:S01]  /*fca0*/  STL [R1+0x74], R16 ;  /* 0x0000741001007387 */ /* 0x0001e20000100800 */
[----:B------:R-:W-:-:S13]  /*fcb0*/  ISETP.GE.U32.AND.EX P0, PT, R16, UR9, PT, P2 ;  /* 0x0000000910007c0c */ /* 0x000fda000bf06120 */
[----:B0-----:R-:W-:Y:S05]  /*fcc0*/  @P0 BRA `(.L_x_309) ;  /* 0x0000000400500947 */ /* 0x001fea0003800000 */
[----:B------:R-:W-:Y:S01]  /*fcd0*/  ULDC.64 UR8, c[0x0][0x628] ;  /* 0x00018a0000087ab9 */ /* 0x000fe20000000a00 */
[----:B------:R-:W0:Y:S01]  /*fce0*/  S2R R12, SR_CTAID.X ;  /* 0x00000000000c7919 */ /* 0x000e220000002500 */
[----:B------:R-:W-:Y:S01]  /*fcf0*/  ISETP.NE.U32.AND P0, PT, RZ, UR8, PT ;  /* 0x00000008ff007c0c */ /* 0x000fe2000bf05070 */
[----:B------:R-:W-:Y:S01]  /*fd00*/  ULDC UR10, c[0x0][0x630] ;  /* 0x00018c00000a7ab9 */ /* 0x000fe20000000800 */
[----:B------:R-:W-:Y:S01]  /*fd10*/  IMAD.MOV.U32 R2, RZ, RZ, R14 ;  /* 0x000000ffff027224 */ /* 0x000fe200078e000e */
[----:B------:R-:W1:Y:S01]  /*fd20*/  S2R R0, SR_CTAID.Y ;  /* 0x0000000000007919 */ /* 0x000e620000002600 */
[----:B------:R-:W-:Y:S01]  /*fd30*/  ISETP.NE.AND.EX P0, PT, RZ, UR9, PT, P0 ;  /* 0x00000009ff007c0c */ /* 0x000fe2000bf05300 */
[----:B------:R-:W-:-:S12]  /*fd40*/  IMAD.MOV.U32 R3, RZ, RZ, R16 ;  /* 0x000000ffff037224 */ /* 0x000fd800078e0010 */
[----:B------:R-:W-:Y:S05]  /*fd50*/  @!P0 BRA `(.L_x_310) ;  /* 0x0000000000288947 */ /* 0x000fea0003800000 */
[----:B------:R-:W-:Y:S02]  /*fd60*/  ULDC UR7, c[0x0][0x634] ;  /* 0x00018d0000077ab9 */ /* 0x000fe40000000800 */
[----:B------:R-:W-:-:S05]  /*fd70*/  IADD3 R7, P0, R14, UR7, RZ ;  /* 0x000000070e077c10 */ /* 0x000fca000ff1e0ff */
[----:B------:R-:W-:-:S04]  /*fd80*/  IMAD.X R13, RZ, RZ, R16, P0 ;  /* 0x000000ffff0d7224 */ /* 0x000fc800000e0610 */
[----:B------:R-:W-:-:S04]  /*fd90*/  IMAD.WIDE.U32 R4, R13, UR8, RZ ;  /* 0x000000080d047c25 */ /* 0x000fc8000f8e00ff */
[----:B------:R-:W-:-:S04]  /*fda0*/  IMAD.WIDE.U32 R4, P0, R7, UR9, R4 ;  /* 0x0000000907047c25 */ /* 0x000fc8000f800004 */
[----:B------:R-:W-:-:S04]  /*fdb0*/  IMAD.WIDE.U32 R6, R7, UR8, RZ ;  /* 0x0000000807067c25 */ /* 0x000fc8000f8e00ff */
[----:B------:R-:W-:Y:S01]  /*fdc0*/  IMAD.X R3, RZ, RZ, RZ, P0 ;  /* 0x000000ffff037224 */ /* 0x000fe200000e06ff */
[----:B------:R-:W-:Y:S01]  /*fdd0*/  IADD3 RZ, P0, R7, R4, RZ ;  /* 0x0000000407ff7210 */ /* 0x000fe20007f1e0ff */
[----:B------:R-:W-:-:S04]  /*fde0*/  IMAD.MOV.U32 R2, RZ, RZ, R5 ;  /* 0x000000ffff027224 */ /* 0x000fc800078e0005 */
[----:B------:R-:W-:-:S08]  /*fdf0*/  IMAD.WIDE.U32.X R2, R13, UR9, R2, P0 ;  /* 0x000000090d027c25 */ /* 0x000fd000080e0402 */
.L_x_310:
[--C-:B------:R-:W-:Y:S01]  /*fe00*/  SHF.R.U64 R6, R2, UR10, R3.reuse ;  /* 0x0000000a02067c19 */ /* 0x100fe20008001203 */
[----:B------:R-:W-:Y:S01]  /*fe10*/  ULDC.64 UR8, c[0x0][0x620] ;  /* 0x0001880000087ab9 */ /* 0x000fe20000000a00 */
[----:B------:R-:W-:Y:S01]  /*fe20*/  SHF.R.U32.HI R2, RZ, UR10, R3 ;  /* 0x0000000aff027c19 */ /* 0x000fe20008011603 */
[----:B------:R-:W-:Y:S01]  /*fe30*/  IMAD.MOV.U32 R3, RZ, RZ, R16 ;  /* 0x000000ffff037224 */ /* 0x000fe200078e0010 */
[----:B------:R-:W-:Y:S01]  /*fe40*/  IADD3 R5, P0, RZ, -R6, RZ ;  /* 0x80000006ff057210 */ /* 0x000fe20007f1e0ff */
[----:B------:R-:W-:Y:S01]  /*fe50*/  ULDC UR7, c[0x0][0x150] ;  /* 0x0000540000077ab9 */ /* 0x000fe20000000800 */
[----:B0-----:R-:W-:Y:S01]  /*fe60*/  I2FP.F32.U32 R7, R12 ;  /* 0x0000000c00077245 */ /* 0x001fe20000201000 */
[----:B------:R-:W0:Y:S01]  /*fe70*/  LDC R19, c[0x0][0x144] ;  /* 0x00005100ff137b82 */ /* 0x000e220000000800 */
[----:B------:R-:W-:Y:S01]  /*fe80*/  ULDC.64 UR10, c[0x0][0x640] ;  /* 0x00019000000a7ab9 */ /* 0x000fe20000000a00 */
[----:B------:R-:W-:Y:S01]  /*fe90*/  IMAD.X R2, RZ, RZ, ~R2, P0 ;  /* 0x000000ffff027224 */ /* 0x000fe200000e0e02 */
[----:B------:R-:W-:-:S03]  /*fea0*/  ISETP.NE.U32.AND P0, PT, RZ, UR10, PT ;  /* 0x0000000aff007c0c */ /* 0x000fc6000bf05070 */
[----:B------:R-:W-:Y:S01]  /*feb0*/  IMAD R4, R2, UR8, RZ ;  /* 0x0000000802047c24 */ /* 0x000fe2000f8e02ff */
[----:B------:R-:W-:Y:S01]  /*fec0*/  ISETP.NE.AND.EX P0, PT, RZ, UR11, PT, P0 ;  /* 0x0000000bff007c0c */ /* 0x000fe2000bf05300 */
[----:B------:R-:W-:Y:S01]  /*fed0*/  IMAD.MOV.U32 R2, RZ, RZ, R14 ;  /* 0x000000ffff027224 */ /* 0x000fe200078e000e */
[----:B------:R-:W2:Y:S03]  /*fee0*/  LDC R13, c[0x0][0x148] ;  /* 0x00005200ff0d7b82 */ /* 0x000ea60000000800 */
[----:B------:R-:W-:Y:S01]  /*fef0*/  IMAD.WIDE.U32 R2, R5, UR8, R2 ;  /* 0x0000000805027c25 */ /* 0x000fe2000f8e0002 */
[----:B------:R-:W-:-:S03]  /*ff00*/  ULDC UR8, c[0x0][0x154] ;  /* 0x0000550000087ab9 */ /* 0x000fc60000000800 */
[----:B------:R-:W-:Y:S02]  /*ff10*/  IMAD R5, R5, UR9, R4 ;  /* 0x0000000905057c24 */ /* 0x000fe4000f8e0204 */
[----:B------:R-:W-:Y:S01]  /*ff20*/  FMUL R4, R7, UR7 ;  /* 0x0000000707047c20 */ /* 0x000fe20008400000 */
[----:B------:R-:W-:Y:S01]  /*ff30*/  ULDC UR7, c[0x0][0x618] ;  /* 0x0001860000077ab9 */ /* 0x000fe20000000800 */
[----:B------:R-:W-:Y:S01]  /*ff40*/  ULDC UR9, c[0x0][0x608] ;  /* 0x0001820000097ab9 */ /* 0x000fe20000000800 */
[----:B------:R-:W-:-:S03]  /*ff50*/  IMAD.IADD R3, R3, 0x1, R5 ;  /* 0x0000000103037824 */ /* 0x000fc600078e0205 */
[----:B------:R-:W3:Y:S02]  /*ff60*/  F2I.U32.TRUNC.NTZ R4, R4 ;  /* 0x0000000400047305 */ /* 0x000ee4000020f000 */
[----:B------:R-:W-:Y:S02]  /*ff70*/  SHF.R.U64 R7, R2, UR7, R3 ;  /* 0x0000000702077c19 */ /* 0x000fe40008001203 */
[----:B-1----:R-:W-:-:S05]  /*ff80*/  I2FP.F32.U32 R2, R0 ;  /* 0x0000000000027245 */ /* 0x002fca0000201000 */
[----:B------:R-:W-:Y:S01]  /*ff90*/  FMUL R5, R2, UR8 ;  /* 0x0000000802057c20 */ /* 0x000fe20008400000 */
[----:B------:R-:W-:Y:S01]  /*ffa0*/  SHF.R.U32.HI R2, RZ, UR7, R3 ;  /* 0x00000007ff027c19 */ /* 0x000fe20008011603 */
[----:B------:R-:W-:Y:S02]  /*ffb0*/  ULDC UR7, c[0x0][0x658] ;  /* 0x0001960000077ab9 */ /* 0x000fe40000000800 */
[----:B------:R1:W4:Y:S01]  /*ffc0*/  F2I.U32.TRUNC.NTZ R16, R5 ;  /* 0x0000000500107305 */ /* 0x000322000020f000 */
[----:B------:R-:W-:Y:S01]  /*ffd0*/  SHF.R.U64 R15, R7, UR9, R2 ;  /* 0x00000009070f7c19 */ /* 0x000fe20008001202 */
[----:B---3--:R-:W-:Y:S01]  /*ffe0*/  IMAD.MOV R4, RZ, RZ, -R4 ;  /* 0x000000ffff047224 */ /* 0x008fe200078e0a04 */
[----:B------:R-:W-:-:S03]  /*fff0*/  SHF.R.U32.HI R2, RZ, UR9, R2 ;  /* 0x00000009ff027c19 */ /* 0x000fc60008011602 */
[----:B0-----:R-:W-:Y:S01]  /*10000*/  IMAD R12, R19, R4, R12 ;  /* 0x00000004130c7224 */ /* 0x001fe200078e020c */
[--C-:B------:R-:W-:Y:S02]  /*10010*/  SHF.R.U64 R14, R15, UR7, R2.reuse ;  /* 0x000000070f0e7c19 */ /* 0x100fe40008001202 */
[----:B------:R-:W-:-:S03]  /*10020*/  SHF.R.U32.HI R17, RZ, UR7, R2 ;  /* 0x00000007ff117c19 */ /* 0x000fc60008011602 */
[----:B------:R-:W-:Y:S02]  /*10030*/  IMAD.MOV.U32 R2, RZ, RZ, R14 ;  /* 0x000000ffff027224 */ /* 0x000fe400078e000e */
[----:B------:R-:W-:Y:S01]  /*10040*/  IMAD.MOV.U32 R3, RZ, RZ, R17 ;  /* 0x000000ffff037224 */ /* 0x000fe200078e0011 */
[----:B-12-4-:R-:W-:Y:S06]  /*10050*/  @!P0 BRA `(.L_x_311) ;  /* 0x0000000000288947 */ /* 0x016fec0003800000 */
[----:B------:R-:W-:Y:S02]  /*10060*/  ULDC UR7, c[0x0][0x64c] ;  /* 0x0001930000077ab9 */ /* 0x000fe40000000800 */
[----:B------:R-:W-:-:S05]  /*10070*/  IADD3 R3, P0, R14, UR7, RZ ;  /* 0x000000070e037c10 */ /* 0x000fca000ff1e0ff */
[----:B------:R-:W-:-:S04]  /*10080*/  IMAD.X R17, RZ, RZ, R17, P0 ;  /* 0x000000ffff117224 */ /* 0x000fc800000e0611 */
[----:B------:R-:W-:-:S04]  /*10090*/  IMAD.WIDE.U32 R4, R17, UR10, RZ ;  /* 0x0000000a11047c25 */ /* 0x000fc8000f8e00ff */
[----:B------:R-:W-:-:S04]  /*100a0*/  IMAD.WIDE.U32 R4, P0, R3, UR11, R4 ;  /* 0x0000000b03047c25 */ /* 0x000fc8000f800004 */
[----:B------:R-:W-:-:S04]  /*100b0*/  IMAD.WIDE.U32 R2, R3, UR10, RZ ;  /* 0x0000000a03027c25 */ /* 0x000fc8000f8e00ff */
[----:B------:R-:W-:Y:S01]  /*100c0*/  IMAD.MOV.U32 R2, RZ, RZ, R5 ;  /* 0x000000ffff027224 */ /* 0x000fe200078e0005 */
[----:B------:R-:W-:Y:S01]  /*100d0*/  IADD3 RZ, P1, R3, R4, RZ ;  /* 0x0000000403ff7210 */ /* 0x000fe20007f3e0ff */
[----:B------:R-:W-:-:S04]  /*100e0*/  IMAD.X R3, RZ, RZ, RZ, P0 ;  /* 0x000000ffff037224 */ /* 0x000fc800000e06ff */
[----:B------:R-:W-:-:S08]  /*100f0*/  IMAD.WIDE.U32.X R2, R17, UR11, R2, P1 ;  /* 0x0000000b11027c25 */ /* 0x000fd000088e0402 */
.L_x_311:
[----:B------:R-:W-:Y:S01]  /*10100*/  ULDC UR7, c[0x0][0x648] ;  /* 0x0001920000077ab9 */ /* 0x000fe20000000800 */
[----:B------:R-:W-:Y:S01]  /*10110*/  LOP3.LUT R15, R15, UR6, RZ, 0xc0, !PT ;  /* 0x000000060f0f7c12 */ /* 0x000fe2000f8ec0ff */
[----:B------:R-:W-:Y:S01]  /*10120*/  IMAD.MOV R16, RZ, RZ, -R16 ;  /* 0x000000ffff107224 */ /* 0x000fe200078e0a10 */
[----:B------:R-:W-:Y:S01]  /*10130*/  SHF.R.U64 R2, R2, UR7, R3 ;  /* 0x0000000702027c19 */ /* 0x000fe20008001203 */
[----:B------:R-:W-:Y:S01]  /*10140*/  ULDC UR7, c[0x0][0x638] ;  /* 0x00018e0000077ab9 */ /* 0x000fe20000000800 */
[----:B------:R-:W-:Y:S01]  /*10150*/  LOP3.LUT R7, R7, UR4, RZ, 0xc0, !PT ;  /* 0x0000000407077c12 */ /* 0x000fe2000f8ec0ff */
[----:B------:R-:W-:Y:S01]  /*10160*/  @P4 IMAD R12, R13, R16, R0 ;  /* 0x000000100d0c4224 */ /* 0x000fe200078e0200 */
[----:B------:R-:W-:Y:S01]  /*10170*/  ULDC UR8, c[0x0][0x610] ;  /* 0x0001840000087ab9 */ /* 0x000fe20000000800 */
[----:B------:R-:W-:Y:S02]  /*10180*/  IMAD.MOV R3, RZ, RZ, -R2 ;  /* 0x000000ffff037224 */ /* 0x000fe400078e0a02 */
[----:B------:R-:W-:-:S02]  /*10190*/  IMAD R5, R2, UR5, R15 ;  /* 0x0000000502057c24 */ /* 0x000fc4000f8e020f */
[----:B------:R-:W-:Y:S01]  /*101a0*/  IMAD R14, R3, UR7, R14 ;  /* 0x00000007030e7c24 */ /* 0x000fe2000f8e020e */
[----:B------:R-:W-:Y:S01]  /*101b0*/  ULDC UR7, c[0x0][0x600] ;  /* 0x0001800000077ab9 */ /* 0x000fe20000000800 */
[----:B------:R-:W-:Y:S02]  /*101c0*/  IMAD R5, R5, UR8, R12 ;  /* 0x0000000805057c24 */ /* 0x000fe4000f8e020c */
[----:B------:R-:W-:Y:S02]  /*101d0*/  IMAD R14, R14, UR7, R7 ;  /* 0x000000070e0e7c24 */ /* 0x000fe4000f8e0207 */
[----:B------:R-:W-:-:S03]  /*101e0*/  IMAD.MOV.U32 R0, RZ, RZ, 0x1 ;  /* 0x00000001ff007424 */ /* 0x000fc600078e00ff */
[----:B------:R-:W-:Y:S02]  /*101f0*/  SEL R7, R14, R5, !P4 ;  /* 0x000000050e077207 */ /* 0x000fe40006000000 */
[----:B------:R-:W-:-:S07]  /*10200*/  SEL R5, R5, R14, !P4 ;  /* 0x0000000e05057207 */ /* 0x000fce0006000000 */
.L_x_309:
[----:B------:R-:W-:Y:S05]  /*10210*/  BSYNC B1 ;  /* 0x0000000000017941 */ /* 0x000fea0003800000 */
.L_x_308:
[----:B------:R-:W-:-:S13]  /*10220*/  LOP3.LUT P0, RZ, R0, 0xff, RZ, 0xc0, !PT ;  /* 0x000000ff00ff7812 */ /* 0x000fda000780c0ff */
[----:B------:R-:W-:Y:S05]  /*10230*/  @P0 BRA `(.L_x_312) ;  /* 0xfffffff400180947 */ /* 0x000fea000383ffff */
[----:B------:R-:W-:Y:S05]  /*10240*/  BSYNC B0 ;  /* 0x0000000000007941 */ /* 0x000fea0003800000 */
.L_x_301:
[----:B------:R-:W-:-:S03]  /*10250*/  UMOV UR7, 0xffffffff ;  /* 0xffffffff00077882 */ /* 0x000fc60000000000 */
[----:B------:R-:W-:Y:S05]  /*10260*/  BRA.DIV UR7, `(.L_x_313) ;  /* 0x0000000607287947 */ /* 0x000fea000b800000 */
[----:B------:R-:W-:-:S13]  /*10270*/  ELECT P0, URZ, PT ;  /* 0x00000000003f782f */ /* 0x000fda0003800000 */
.L_x_327:
[----:B------:R-:W-:Y:S04]  /*10280*/  BSSY B0, `(.L_x_314) ;  /* 0x000002c000007945 */ /* 0x000fe80003800000 */
[----:B------:R-:W-:Y:S05]  /*10290*/  @!P0 BRA `(.L_x_315) ;  /* 0x0000000000a88947 */ /* 0x000fea0003800000 */
[----:B------:R-:W-:-:S04]  /*102a0*/  ULOP3.LUT UR7, UR13, 0x2, URZ, 0xfc, !UPT ;  /* 0x000000020d077892 */ /* 0x000fc8000f8efc3f */
[----:B------:R-:W-:-:S06]  /*102b0*/  UISETP.NE.AND UP0, UPT, UR7, 0x3, UPT ;  /* 0x000000030700788c */ /* 0x000fcc000bf05270 */
[----:B------:R-:W-:-:S13]  /*102c0*/  PLOP3.LUT P0, PT, PT, PT, UP0, 0x80, 0x0 ;  /* 0x000000000000781c */ /* 0x000fda0003f0f008 */
[----:B------:R-:W-:Y:S05]  /*102d0*/  @!P0 BRA `(.L_x_316) ;  /* 0x0000000000048947 */ /* 0x000fea0003800000 */
[----:B------:R-:W-:Y:S01]  /*102e0*/  BPT.TRAP 0x1 ;  /* 0x000000040000795c */ /* 0x000fe20000300000 */
.L_x_316:
[----:B------:R-:W0:Y:S01]  /*102f0*/  S2R R3, SR_CgaCtaId ;  /* 0x0000000000037919 */ /* 0x000e220000008800 */
[----:B------:R-:W-:Y:S02]  /*10300*/  MOV R0, 0x400 ;  /* 0x0000040000007802 */ /* 0x000fe40000000f00 */
[----:B------:R-:W-:Y:S02]  /*10310*/  SHF.L.U32 R2, R11, 0x1f, RZ ;  /* 0x0000001f0b027819 */ /* 0x000fe400000006ff */
[----:B0-----:R-:W-:-:S05]  /*10320*/  LEA R3, R3, R0, 0x18 ;  /* 0x0000000003037211 */ /* 0x001fca00078ec0ff */
[----:B------:R-:W-:-:S04]  /*10330*/  VIADD R3, R3, 0x20 ;  /* 0x0000002003037836 */ /* 0x000fc80000000000 */
[C---:B------:R-:W-:Y:S02]  /*10340*/  IMAD R5, R10.reuse, 0x8, R3 ;  /* 0x000000080a057824 */ /* 0x040fe400078e0203 */
[----:B------:R-:W-:Y:S02]  /*10350*/  VIADD R10, R10, 0x1 ;  /* 0x000000010a0a7836 */ /* 0x000fe40000000000 */
[----:B------:R-:W0:Y:S03]  /*10360*/  SYNCS.PHASECHK.TRANS64.TRYWAIT P0, [R5+URZ], R2 ;  /* 0x00000002050075a7 */ /* 0x000e26000800017f */
[----:B------:R-:W-:-:S04]  /*10370*/  ISETP.NE.AND P1, PT, R10, 0x4, PT ;  /* 0x000000040a00780c */ /* 0x000fc80003f25270 */
[----:B------:R-:W-:Y:S02]  /*10380*/  SEL R0, RZ, 0x1, P1 ;  /* 0x00000001ff007807 */ /* 0x000fe40000800000 */
[----:B------:R-:W-:Y:S02]  /*10390*/  SEL R10, R10, RZ, P1 ;  /* 0x000000ff0a0a7207 */ /* 0x000fe40000800000 */
[----:B------:R-:W-:-:S03]  /*103a0*/  LOP3.LUT R11, R11, R0, RZ, 0x3c, !PT ;  /* 0x000000000b0b7212 */ /* 0x000fc600078e3cff */
[----:B------:R-:W-:Y:S01]  /*103b0*/  IMAD R7, R10, 0x8, R3 ;  /* 0x000000080a077824 */ /* 0x000fe200078e0203 */
[----:B------:R-:W-:Y:S01]  /*103c0*/  SHF.L.U32 R4, R11, 0x1f, RZ ;  /* 0x0000001f0b047819 */ /* 0x000fe200000006ff */
[----:B0-----:R-:W-:Y:S06]  /*103d0*/  @!P0 BRA `(.L_x_317) ;  /* 0x0000000000ec8947 */ /* 0x001fec0003800000 */
.L_x_328:
[----:B------:R-:W1:Y:S01]  /*103e0*/  SYNCS.PHASECHK.TRANS64.TRYWAIT P0, [R7+URZ], R4 ;  /* 0x00000004070075a7 */ /* 0x000e62000800017f */
[----:B------:R-:W-:-:S05]  /*103f0*/  VIADD R0, R10, 0x1 ;  /* 0x000000010a007836 */ /* 0x000fca0000000000 */
[----:B------:R-:W-:-:S04]  /*10400*/  ISETP.NE.AND P1, PT, R0, 0x4, PT ;  /* 0x000000040000780c */ /* 0x000fc80003f25270 */
[----:B0-----:R-:W-:Y:S02]  /*10410*/  SEL R2, RZ, 0x1, P1 ;  /* 0x00000001ff027807 */ /* 0x001fe40000800000 */
[----:B------:R-:W-:Y:S02]  /*10420*/  SEL R0, R0, RZ, P1 ;  /* 0x000000ff00007207 */ /* 0x000fe40000800000 */
[----:B------:R-:W-:-:S03]  /*10430*/  LOP3.LUT R11, R11, R2, RZ, 0x3c, !PT ;  /* 0x000000020b0b7212 */ /* 0x000fc600078e3cff */
[----:B------:R-:W-:Y:S01]  /*10440*/  IMAD R6, R0, 0x8, R3 ;  /* 0x0000000800067824 */ /* 0x000fe200078e0203 */
[----:B------:R-:W-:Y:S01]  /*10450*/  SHF.L.U32 R5, R11, 0x1f, RZ ;  /* 0x0000001f0b057819 */ /* 0x000fe200000006ff */
[----:B-1----:R-:W-:Y:S06]  /*10460*/  @!P0 BRA `(.L_x_318) ;  /* 0x0000000000dc8947 */ /* 0x002fec0003800000 */
.L_x_329:
[----:B------:R-:W1:Y:S01]  /*10470*/  SYNCS.PHASECHK.TRANS64.TRYWAIT P0, [R6+URZ], R5 ;  /* 0x00000005060075a7 */ /* 0x000e62000800017f */
[----:B------:R-:W-:-:S05]  /*10480*/  VIADD R0, R0, 0x1 ;  /* 0x0000000100007836 */ /* 0x000fca0000000000 */
[----:B------:R-:W-:-:S04]  /*10490*/  ISETP.NE.AND P1, PT, R0, 0x4, PT ;  /* 0x000000040000780c */ /* 0x000fc80003f25270 */
[----:B------:R-:W-:Y:S02]  /*104a0*/  SEL R2, RZ, 0x1, P1 ;  /* 0x00000001ff027807 */ /* 0x000fe40000800000 */
[----:B------:R-:W-:Y:S02]  /*104b0*/  SEL R0, R0, RZ, P1 ;  /* 0x000000ff00007207 */ /* 0x000fe40000800000 */
[----:B------:R-:W-:Y:S01]  /*104c0*/  LOP3.LUT R2, R11, R2, RZ, 0x3c, !PT ;  /* 0x000000020b027212 */ /* 0x000fe200078e3cff */
[----:B-1----:R-:W-:Y:S06]  /*104d0*/  @!P0 BRA `(.L_x_319) ;  /* 0x0000000000d48947 */ /* 0x002fec0003800000 */
.L_x_330:
[----:B------:R-:W-:Y:S01]  /*104e0*/  IMAD R3, R0, 0x8, R3 ;  /* 0x0000000800037824 */ /* 0x000fe200078e0203 */
[----:B------:R-:W-:-:S07]  /*104f0*/  SHF.L.U32 R0, R2, 0x1f, RZ ;  /* 0x0000001f02007819 */ /* 0x000fce00000006ff */
.L_x_320:
[----:B--2---:R2:W3:Y:S02]  /*10500*/  SYNCS.PHASECHK.TRANS64.TRYWAIT P0, [R3+URZ], R0 ;  /* 0x00000000030075a7 */ /* 0x0044e4000800017f */
[----:B---3--:R-:W-:Y:S05]  /*10510*/  @!P0 NANOSLEEP.SYNCS 0x989680 ;  /* 0x009896800000895d */ /* 0x008fea0003900000 */
[----:B------:R-:W3:Y:S02]  /*10520*/  @!P0 SYNCS.PHASECHK.TRANS64 P0, [R3+URZ], R0 ;  /* 0x00000000030085a7 */ /* 0x000ee4000800007f */
[----:B---3--:R-:W-:Y:S05]  /*10530*/  @!P0 BRA `(.L_x_320) ;  /* 0xfffffffc00f08947 */ /* 0x008fea000383ffff */
.L_x_315:
[----:B------:R-:W-:Y:S05]  /*10540*/  BSYNC B0 ;  /* 0x0000000000007941 */ /* 0x000fea0003800000 */
.L_x_314:
[----:B------:R-:W-:Y:S05]  /*10550*/  EXIT ;  /* 0x000000000000794d */ /* 0x000fea0003800000 */
.L_x_21:
[----:B-1----:R-:W-:-:S04]  /*10560*/  IMAD.U32 R3, RZ, RZ, UR6 ;  /* 0x00000006ff037e24 */ /* 0x002fc8000f8e00ff */
[----:B------:R1:W2:Y:S03]  /*10570*/  SYNCS.PHASECHK.TRANS64.TRYWAIT P1, [R3+URZ], R0 ;  /* 0x00000000030075a7 */ /* 0x0002a6000802017f */
[----:B--2---:R-:W-:Y:S05]  /*10580*/  @!P1 NANOSLEEP.SYNCS 0x989680 ;  /* 0x009896800000995d */ /* 0x004fea0003900000 */
[----:B------:R-:W2:Y:S02]  /*10590*/  @!P1 SYNCS.PHASECHK.TRANS64 P1, [R3+URZ], R0 ;  /* 0x00000000030095a7 */ /* 0x000ea4000802007f */
[----:B--2---:R-:W-:Y:S05]  /*105a0*/  @!P1 BRA `(.L_x_21) ;  /* 0xfffffffc00ec9947 */ /* 0x004fea000383ffff */
[----:B------:R-:W-:Y:S05]  /*105b0*/  BRA `(.L_x_20) ;  /* 0xffffff1400f47947 */ /* 0x000fea000383ffff */
.L_x_27:
[----:B-----5:R2:W-:Y:S02]  /*105c0*/  STL [R1+0x84], R0 ;  /* 0x0000840001007387 */ /* 0x0205e40000100800 */
[----:B--2---:R-:W-:-:S04]  /*105d0*/  IMAD.U32 R0, RZ, RZ, UR16 ;  /* 0x00000010ff007e24 */ /* 0x004fc8000f8e00ff */
[----:B------:R2:W3:Y:S03]  /*105e0*/  SYNCS.PHASECHK.TRANS64.TRYWAIT P1, [R0+URZ], R229 ;  /* 0x000000e5000075a7 */ /* 0x0004e6000802017f */
[----:B---3--:R-:W-:Y:S05]  /*105f0*/  @!P1 NANOSLEEP.SYNCS 0x989680 ;  /* 0x009896800000995d */ /* 0x008fea0003900000 */
[----:B------:R2:W3:Y:S02]  /*10600*/  @!P1 SYNCS.PHASECHK.TRANS64 P1, [R0+URZ], R229 ;  /* 0x000000e5000095a7 */ /* 0x0004e4000802007f */
[----:B--2---:R2:W5:Y:S02]  /*10610*/  LDL.LU R0, [R1+0x84] ;  /* 0x0000840001007983 */ /* 0x0045640000300800 */
[----:B--23--:R-:W-:Y:S05]  /*10620*/  @!P1 BRA `(.L_x_27) ;  /* 0xfffffffc00e49947 */ /* 0x00cfea000383ffff */
[----:B------:R-:W-:Y:S05]  /*10630*/  BRA `(.L_x_26) ;  /* 0xffffff2800c07947 */ /* 0x000fea000383ffff */
.L_x_302:
[----:B------:R-:W-:Y:S01]  /*10640*/  BSSY B1, `(.L_x_321) ;  /* 0x0000006000017945 */ /* 0x000fe20003800000 */
[----:B------:R-:W-:-:S07]  /*10650*/  IMAD.MOV.U32 R0, RZ, RZ, -0x1 ;  /* 0xffffffffff007424 */ /* 0x000fce00078e00ff */
[----:B------:R-:W-:Y:S05]  /*10660*/  WARPSYNC.COLLECTIVE R0, `(.L_x_322) ;  /* 0x00000000000c7348 */ /* 0x000fea0003c00000 */
[----:B------:R-:W-:Y:S02]  /*10670*/  ELECT P0, UR62, PT ;  /* 0x00000000003e782f */ /* 0x000fe40003800000 */
[----:B------:R-:W-:Y:S01]  /*10680*/  MOV R0, UR62 ;  /* 0x0000003e00007c02 */ /* 0x000fe20008000f00 */
[----:B------:R-:W-:Y:S10]  /*10690*/  ENDCOLLECTIVE ;  /* 0x000000000000791b */ /* 0x000ff40003800000 */
.L_x_322:
[----:B------:R-:W-:Y:S05]  /*106a0*/  BSYNC B1 ;  /* 0x0000000000017941 */ /* 0x000fea0003800000 */
.L_x_321:
[----:B------:R-:W-:Y:S05]  /*106b0*/  BRA `(.L_x_323) ;  /* 0xfffffff000047947 */ /* 0x000fea000383ffff */
.L_x_305:
[----:B0-----:R0:W2:Y:S02]  /*106c0*/  SYNCS.PHASECHK.TRANS64.TRYWAIT P0, [R5+URZ+0x20], R2 ;  /* 0x00002002050075a7 */ /* 0x0010a4000800017f */
[----:B--2---:R-:W-:Y:S05]  /*106d0*/  @!P0 NANOSLEEP.SYNCS 0x989680 ;  /* 0x009896800000895d */ /* 0x004fea0003900000 */
[----:B------:R-:W2:Y:S02]  /*106e0*/  @!P0 SYNCS.PHASECHK.TRANS64 P0, [R5+URZ+0x20], R2 ;  /* 0x00002002050085a7 */ /* 0x000ea4000800007f */
[----:B--2---:R-:W-:Y:S05]  /*106f0*/  @!P0 BRA `(.L_x_305) ;  /* 0xfffffffc00f08947 */ /* 0x004fea000383ffff */
[----:B------:R-:W-:Y:S05]  /*10700*/  BRA `(.L_x_324) ;  /* 0xfffffff000487947 */ /* 0x000fea000383ffff */
.L_x_313:
[----:B------:R-:W-:Y:S01]  /*10710*/  BSSY B0, `(.L_x_325) ;  /* 0x0000006000007945 */ /* 0x000fe20003800000 */
[----:B------:R-:W-:-:S07]  /*10720*/  IMAD.MOV.U32 R0, RZ, RZ, -0x1 ;  /* 0xffffffffff007424 */ /* 0x000fce00078e00ff */
[----:B------:R-:W-:Y:S05]  /*10730*/  WARPSYNC.COLLECTIVE R0, `(.L_x_326) ;  /* 0x00000000000c7348 */ /* 0x000fea0003c00000 */
[----:B------:R-:W-:Y:S02]  /*10740*/  ELECT P0, UR62, PT ;  /* 0x00000000003e782f */ /* 0x000fe40003800000 */
[----:B------:R-:W-:Y:S01]  /*10750*/  MOV R0, UR62 ;  /* 0x0000003e00007c02 */ /* 0x000fe20008000f00 */
[----:B------:R-:W-:Y:S10]  /*10760*/  ENDCOLLECTIVE ;  /* 0x000000000000791b */ /* 0x000ff40003800000 */
.L_x_326:
[----:B------:R-:W-:Y:S05]  /*10770*/  BSYNC B0 ;  /* 0x0000000000007941 */ /* 0x000fea0003800000 */
.L_x_325:
[----:B------:R-:W-:Y:S05]  /*10780*/  BRA `(.L_x_327) ;  /* 0xfffffff800bc7947 */ /* 0x000fea000383ffff */
.L_x_317:
[----:B0-----:R0:W1:Y:S02]  /*10790*/  SYNCS.PHASECHK.TRANS64.TRYWAIT P0, [R5+URZ], R2 ;  /* 0x00000002050075a7 */ /* 0x001064000800017f */
[----:B-1----:R-:W-:Y:S05]  /*107a0*/  @!P0 NANOSLEEP.SYNCS 0x989680 ;  /* 0x009896800000895d */ /* 0x002fea0003900000 */
[----:B------:R-:W1:Y:S02]  /*107b0*/  @!P0 SYNCS.PHASECHK.TRANS64 P0, [R5+URZ], R2 ;  /* 0x00000002050085a7 */ /* 0x000e64000800007f */
[----:B-1----:R-:W-:Y:S05]  /*107c0*/  @!P0 BRA `(.L_x_317) ;  /* 0xfffffffc00f08947 */ /* 0x002fea000383ffff */
[----:B------:R-:W-:Y:S05]  /*107d0*/  BRA `(.L_x_328) ;  /* 0xfffffffc00007947 */ /* 0x000fea000383ffff */
.L_x_318:
[----:B0-----:R0:W1:Y:S02]  /*107e0*/  SYNCS.PHASECHK.TRANS64.TRYWAIT P0, [R7+URZ], R4 ;  /* 0x00000004070075a7 */ /* 0x001064000800017f */
[----:B-1----:R-:W-:Y:S05]  /*107f0*/  @!P0 NANOSLEEP.SYNCS 0x989680 ;  /* 0x009896800000895d */ /* 0x002fea0003900000 */
[----:B------:R-:W1:Y:S02]  /*10800*/  @!P0 SYNCS.PHASECHK.TRANS64 P0, [R7+URZ], R4 ;  /* 0x00000004070085a7 */ /* 0x000e64000800007f */
[----:B-1----:R-:W-:Y:S05]  /*10810*/  @!P0 BRA `(.L_x_318) ;  /* 0xfffffffc00f08947 */ /* 0x002fea000383ffff */
[----:B------:R-:W-:Y:S05]  /*10820*/  BRA `(.L_x_329) ;  /* 0xfffffffc00107947 */ /* 0x000fea000383ffff */
.L_x_319:
[----:B-1----:R1:W2:Y:S02]  /*10830*/  SYNCS.PHASECHK.TRANS64.TRYWAIT P0, [R6+URZ], R5 ;  /* 0x00000005060075a7 */ /* 0x0022a4000800017f */
[----:B--2---:R-:W-:Y:S05]  /*10840*/  @!P0 NANOSLEEP.SYNCS 0x989680 ;  /* 0x009896800000895d */ /* 0x004fea0003900000 */
[----:B------:R-:W2:Y:S02]  /*10850*/  @!P0 SYNCS.PHASECHK.TRANS64 P0, [R6+URZ], R5 ;  /* 0x00000005060085a7 */ /* 0x000ea4000800007f */
[----:B--2---:R-:W-:Y:S05]  /*10860*/  @!P0 BRA `(.L_x_319) ;  /* 0xfffffffc00f08947 */ /* 0x004fea000383ffff */
[----:B------:R-:W-:Y:S05]  /*10870*/  BRA `(.L_x_330) ;  /* 0xfffffffc00187947 */ /* 0x000fea000383ffff */
.L_x_331:
[----:B------:R-:W-:-:S00]  /*10880*/  BRA `(.L_x_331) ;  /* 0xfffffffc00fc7947 */ /* 0x000fc0000383ffff */
[----:B------:R-:W-:-:S00]  /*10890*/  NOP ;  /* 0x0000000000007918 */ /* 0x000fc00000000000 */
        /* <DEDUP_REMOVED lines=14> */
.L_x_332:


//--------------------- .nv.shared._ZN7cutlass13device_kernelINS_4gemm6kernel13GemmUniversalIN4cute5tupleIJiiiiEEENS1_10collective13CollectiveMmaINS1_37MainloopSm90TmaGmmaWarpSpecializedFP8ILi4ENS5_IJNS4_1CILi1EEENSA_ILi4EEESB_EEENS1_35KernelTmaWarpSpecializedCooperativeEEENS5_IJNSA_ILi256EEENSA_ILi128EEESH_EEENS_12float_e5m2_tENS5_IJlSB_lEEESJ_SK_NS4_8TiledMMAINS4_8MMA_AtomIJNS4_4SM904GMMA31MMA_64x128x32_F32E5M2E5M2_SS_TNILNSO_7ScaleInE1ELSQ_1EEEEEENS4_6LayoutINS5_IJNSA_ILi2EEESB_SB_EEENS5_IJSB_NSA_ILi0EEESW_EEEEENS5_IJNS4_10UnderscoreESZ_SZ_EEEEENS4_23SM90_TMA_LOAD_MULTICASTENS4_14ComposedLayoutINS4_7SwizzleILi3ELi4ELi3EEENS4_18smem_ptr_flag_bitsILi8EEENST_INS5_IJNSA_ILi8EEESH_EEENS5_IJSH_SB_EEEEEEEvNS4_8identityENS4_13SM90_TMA_LOADES1C_vS1D_EENS_8epilogue10collective6detail29Sm90TmaWarpSpecializedAdapterINS1H_15DefaultEpilogueISJ_SK_SK_NS1G_6thread17LinearCombinationISJ_Li1EffLNS1L_9ScaleType4KindE0ELNS_15FloatRoundStyleE2ESJ_EENS1_15EpilogueDefaultEEEEEvvEEEEvNT_6ParamsE --------------------------
	.section	.nv.shared._ZN7cutlass13device_kernelINS_4gemm6kernel13GemmUniversalIN4cute5tupleIJiiiiEEENS1_10collective13CollectiveMmaINS1_37MainloopSm90TmaGmmaWarpSpecializedFP8ILi4ENS5_IJNS4_1CILi1EEENSA_ILi4EEESB_EEENS1_35KernelTmaWarpSpecializedCooperativeEEENS5_IJNSA_ILi256EEENSA_ILi128EEESH_EEENS_12float_e5m2_tENS5_IJlSB_lEEESJ_SK_NS4_8TiledMMAINS4_8MMA_AtomIJNS4_4SM904GMMA31MMA_64x128x32_F32E5M2E5M2_SS_TNILNSO_7ScaleInE1ELSQ_1EEEEEENS4_6LayoutINS5_IJNSA_ILi2EEESB_SB_EEENS5_IJSB_NSA_ILi0EEESW_EEEEENS5_IJNS4_10UnderscoreESZ_SZ_EEEEENS4_23SM90_TMA_LOAD_MULTICASTENS4_14ComposedLayoutINS4_7SwizzleILi3ELi4ELi3EEENS4_18smem_ptr_flag_bitsILi8EEENST_INS5_IJNSA_ILi8EEESH_EEENS5_IJSH_SB_EEEEEEEvNS4_8identityENS4_13SM90_TMA_LOADES1C_vS1D_EENS_8epilogue10collective6detail29Sm90TmaWarpSpecializedAdapterINS1H_15DefaultEpilogueISJ_SK_SK_NS1G_6thread17LinearCombinationISJ_Li1EffLNS1L_9ScaleType4KindE0ELNS_15FloatRoundStyleE2ESJ_EENS1_15EpilogueDefaultEEEEEvvEEEEvNT_6ParamsE,"aw",@nobits
	.sectionflags	@""
	.align	16
	.zero		1024


//--------------------- .nv.shared.reserved.0     --------------------------
	.section	.nv.shared.reserved.0,"aw",@nobits
	.weak		__nv_reservedSMEM_offset_0_alias
	.size		__nv_reservedSMEM_offset_0_alias, 0, 0
	.other		__nv_reservedSMEM_offset_0_alias,@"STO_CUDA_RESERVED_SHARED STV_DEFAULT"
__nv_reservedSMEM_offset_0_alias:
	.zero		0


//--------------------- .nv.global                --------------------------
	.section	.nv.global,"aw",@nobits
.nv.global:
	.type		_ZN40_INTERNAL_b938812c_4_k_cu_3682339e_239104cute1_E,@object
	.size		_ZN40_INTERNAL_b938812c_4_k_cu_3682339e_239104cute1_E,(_ZN40_INTERNAL_b938812c_4_k_cu_3682339e_239104cuda3std3__45__cpo6cbeginE - _ZN40_INTERNAL_b938812c_4_k_cu_3682339e_239104cute1_E)
_ZN40_INTERNAL_b938812c_4_k_cu_3682339e_239104cute1_E:
	.zero		1
	.type		_ZN40_INTERNAL_b938812c_4_k_cu_3682339e_239104cuda3std3__45__cpo6cbeginE,@object
	.size		_ZN40_INTERNAL_b938812c_4_k_cu_3682339e_239104cuda3std3__45__cpo6cbeginE,(_ZN40_INTERNAL_b938812c_4_k_cu_3682339e_239104cuda3std3__48in_placeE - _ZN40_INTERNAL_b938812c_4_k_cu_3682339e_239104cuda3std3__45__cpo6cbeginE)
_ZN40_INTERNAL_b938812c_4_k_cu_3682339e_239104cuda3std3__45__cpo6cbeginE:
	.zero		1
	.type		_ZN40_INTERNAL_b938812c_4_k_cu_3682339e_239104cuda3std3__48in_placeE,@object
	.size		_ZN40_INTERNAL_b938812c_4_k_cu_3682339e_239104cuda3std3__48in_placeE,(_ZN40_INTERNAL_b938812c_4_k_cu_3682339e_239104cuda3std6ranges3__45__cpo9iter_moveE - _ZN40_INTERNAL_b938812c_4_k_cu_3682339e_239104cuda3std3__48in_placeE)
_ZN40_INTERNAL_b938812c_4_k_cu_3682339e_239104cuda3std3__48in_placeE:
	.zero		1
	.type		_ZN40_INTERNAL_b938812c_4_k_cu_3682339e_239104cuda3std6ranges3__45__cpo9iter_moveE,@object
	.size		_ZN40_INTERNAL_b938812c_4_k_cu_3682339e_239104cuda3std6ranges3__45__cpo9iter_moveE,(_ZN40_INTERNAL_b938812c_4_k_cu_3682339e_239104cuda3std3__45__cpo5beginE - _ZN40_INTERNAL_b938812c_4_k_cu_3682339e_239104cuda3std6ranges3__45__cpo9iter_moveE)
_ZN40_INTERNAL_b938812c_4_k_cu_3682339e_239104cuda3std6ranges3__45__cpo9iter_moveE:
	.zero		1
	.type		_ZN40_INTERNAL_b938812c_4_k_cu_3682339e_239104cuda3std3__45__cpo5beginE,@object
	.size		_ZN40_INTERNAL_b938812c_4_k_cu_3682339e_239104cuda3std3__45__cpo5beginE,(_ZN40_INTERNAL_b938812c_4_k_cu_3682339e_239104cuda3std3__442_GLOBAL__N__b938812c_4_k_cu_3682339e_239106ignoreE - _ZN40_INTERNAL_b938812c_4_k_cu_3682339e_239104cuda3std3__45__cpo5beginE)
_ZN40_INTERNAL_b938812c_4_k_cu_3682339e_239104cuda3std3__45__cpo5beginE:
	.zero		1
	.type		_ZN40_INTERNAL_b938812c_4_k_cu_3682339e_239104cuda3std3__442_GLOBAL__N__b938812c_4_k_cu_3682339e_239106ignoreE,@object
	.size		_ZN40_INTERNAL_b938812c_4_k_cu_3682339e_239104cuda3std3__442_GLOBAL__N__b938812c_4_k_cu_3682339e_239106ignoreE,(_ZN40_INTERNAL_b938812c_4_k_cu_3682339e_239104cute7productE - _ZN40_INTERNAL_b938812c_4_k_cu_3682339e_239104cuda3std3__442_GLOBAL__N__b938812c_4_k_cu_3682339e_239106ignoreE)
_ZN40_INTERNAL_b938812c_4_k_cu_3682339e_239104cuda3std3__442_GLOBAL__N__b938812c_4_k_cu_3682339e_239106ignoreE:
	.zero		1
	.type		_ZN40_INTERNAL_b938812c_4_k_cu_3682339e_239104cute7productE,@object
	.size		_ZN40_INTERNAL_b938812c_4_k_cu_3682339e_239104cute7productE,(_ZN40_INTERNAL_b938812c_4_k_cu_3682339e_239104cuda3std3__45__cpo3endE - _ZN40_INTERNAL_b938812c_4_k_cu_3682339e_239104cute7productE)
_ZN40_INTERNAL_b938812c_4_k_cu_3682339e_239104cute7productE:
	.zero		1
	.type		_ZN40_INTERNAL_b938812c_4_k_cu_3682339e_239104cuda3std3__45__cpo3endE,@object
	.size		_ZN40_INTERNAL_b938812c_4_k_cu_3682339e_239104cuda3std3__45__cpo3endE,(_ZN40_INTERNAL_b938812c_4_k_cu_3682339e_239104cuda3std3__419piecewise_constructE - _ZN40_INTERNAL_b938812c_4_k_cu_3682339e_239104cuda3std3__45__cpo3endE)
_ZN40_INTERNAL_b938812c_4_k_cu_3682339e_239104cuda3std3__45__cpo3endE:
	.zero		1
	.type		_ZN40_INTERNAL_b938812c_4_k_cu_3682339e_239104cuda3std3__419piecewise_constructE,@object
	.size		_ZN40_INTERNAL_b938812c_4_k_cu_3682339e_239104cuda3std3__419piecewise_constructE,(_ZN40_INTERNAL_b938812c_4_k_cu_3682339e_239104cuda3std3__45__cpo4cendE - _ZN40_INTERNAL_b938812c_4_k_cu_3682339e_239104cuda3std3__419piecewise_constructE)
_ZN40_INTERNAL_b938812c_4_k_cu_3682339e_239104cuda3std3__419piecewise_constructE:
	.zero		1
	.type		_ZN40_INTERNAL_b938812c_4_k_cu_3682339e_239104cuda3std3__45__cpo4cendE,@object
	.size		_ZN40_INTERNAL_b938812c_4_k_cu_3682339e_239104cuda3std3__45__cpo4cendE,(_ZN40_INTERNAL_b938812c_4_k_cu_3682339e_239104cuda3std6ranges3__45__cpo4swapE - _ZN40_INTERNAL_b938812c_4_k_cu_3682339e_239104cuda3std3__45__cpo4cendE)
_ZN40_INTERNAL_b938812c_4_k_cu_3682339e_239104cuda3std3__45__cpo4cendE:
	.zero		1
	.type		_ZN40_INTERNAL_b938812c_4_k_cu_3682339e_239104cuda3std6ranges3__45__cpo4swapE,@object
	.size		_ZN40_INTERNAL_b938812c_4_k_cu_3682339e_239104cuda3std6ranges3__45__cpo4swapE,(.L_7 - _ZN40_INTERNAL_b938812c_4_k_cu_3682339e_239104cuda3std6ranges3__45__cpo4swapE)
_ZN40_INTERNAL_b938812c_4_k_cu_3682339e_239104cuda3std6ranges3__45__cpo4swapE:
	.zero		1
.L_7:


//--------------------- .nv.constant0._ZN7cutlass13device_kernelINS_4gemm6kernel13GemmUniversalIN4cute5tupleIJiiiiEEENS1_10collective13CollectiveMmaINS1_37MainloopSm90TmaGmmaWarpSpecializedFP8ILi4ENS5_IJNS4_1CILi1EEENSA_ILi4EEESB_EEENS1_35KernelTmaWarpSpecializedCooperativeEEENS5_IJNSA_ILi256EEENSA_ILi128EEESH_EEENS_12float_e5m2_tENS5_IJlSB_lEEESJ_SK_NS4_8TiledMMAINS4_8MMA_AtomIJNS4_4SM904GMMA31MMA_64x128x32_F32E5M2E5M2_SS_TNILNSO_7ScaleInE1ELSQ_1EEEEEENS4_6LayoutINS5_IJNSA_ILi2EEESB_SB_EEENS5_IJSB_NSA_ILi0EEESW_EEEEENS5_IJNS4_10UnderscoreESZ_SZ_EEEEENS4_23SM90_TMA_LOAD_MULTICASTENS4_14ComposedLayoutINS4_7SwizzleILi3ELi4ELi3EEENS4_18smem_ptr_flag_bitsILi8EEENST_INS5_IJNSA_ILi8EEESH_EEENS5_IJSH_SB_EEEEEEEvNS4_8identityENS4_13SM90_TMA_LOADES1C_vS1D_EENS_8epilogue10collective6detail29Sm90TmaWarpSpecializedAdapterINS1H_15DefaultEpilogueISJ_SK_SK_NS1G_6thread17LinearCombinationISJ_Li1EffLNS1L_9ScaleType4KindE0ELNS_15FloatRoundStyleE2ESJ_EENS1_15EpilogueDefaultEEEEEvvEEEEvNT_6ParamsE --------------------------
	.section	.nv.constant0._ZN7cutlass13device_kernelINS_4gemm6kernel13GemmUniversalIN4cute5tupleIJiiiiEEENS1_10collective13CollectiveMmaINS1_37MainloopSm90TmaGmmaWarpSpecializedFP8ILi4ENS5_IJNS4_1CILi1EEENSA_ILi4EEESB_EEENS1_35KernelTmaWarpSpecializedCooperativeEEENS5_IJNSA_ILi256EEENSA_ILi128EEESH_EEENS_12float_e5m2_tENS5_IJlSB_lEEESJ_SK_NS4_8TiledMMAINS4_8MMA_AtomIJNS4_4SM904GMMA31MMA_64x128x32_F32E5M2E5M2_SS_TNILNSO_7ScaleInE1ELSQ_1EEEEEENS4_6LayoutINS5_IJNSA_ILi2EEESB_SB_EEENS5_IJSB_NSA_ILi0EEESW_EEEEENS5_IJNS4_10UnderscoreESZ_SZ_EEEEENS4_23SM90_TMA_LOAD_MULTICASTENS4_14ComposedLayoutINS4_7SwizzleILi3ELi4ELi3EEENS4_18smem_ptr_flag_bitsILi8EEENST_INS5_IJNSA_ILi8EEESH_EEENS5_IJSH_SB_EEEEEEEvNS4_8identityENS4_13SM90_TMA_LOADES1C_vS1D_EENS_8epilogue10collective6detail29Sm90TmaWarpSpecializedAdapterINS1H_15DefaultEpilogueISJ_SK_SK_NS1G_6thread17LinearCombinationISJ_Li1EffLNS1L_9ScaleType4KindE0ELNS_15FloatRoundStyleE2ESJ_EENS1_15EpilogueDefaultEEEEEvvEEEEvNT_6ParamsE,"a",@progbits
	.sectionflags	@""
	.align	4
.nv.constant0._ZN7cutlass13device_kernelINS_4gemm6kernel13GemmUniversalIN4cute5tupleIJiiiiEEENS1_10collective13CollectiveMmaINS1_37MainloopSm90TmaGmmaWarpSpecializedFP8ILi4ENS5_IJNS4_1CILi1EEENSA_ILi4EEESB_EEENS1_35KernelTmaWarpSpecializedCooperativeEEENS5_IJNSA_ILi256EEENSA_ILi128EEESH_EEENS_12float_e5m2_tENS5_IJlSB_lEEESJ_SK_NS4_8TiledMMAINS4_8MMA_AtomIJNS4_4SM904GMMA31MMA_64x128x32_F32E5M2E5M2_SS_TNILNSO_7ScaleInE1ELSQ_1EEEEEENS4_6LayoutINS5_IJNSA_ILi2EEESB_SB_EEENS5_IJSB_NSA_ILi0EEESW_EEEEENS5_IJNS4_10UnderscoreESZ_SZ_EEEEENS4_23SM90_TMA_LOAD_MULTICASTENS4_14ComposedLayoutINS4_7SwizzleILi3ELi4ELi3EEENS4_18smem_ptr_flag_bitsILi8EEENST_INS5_IJNSA_ILi8EEESH_EEENS5_IJSH_SB_EEEEEEEvNS4_8identityENS4_13SM90_TMA_LOADES1C_vS1D_EENS_8epilogue10collective6detail29Sm90TmaWarpSpecializedAdapterINS1H_15DefaultEpilogueISJ_SK_SK_NS1G_6thread17LinearCombinationISJ_Li1EffLNS1L_9ScaleType4KindE0ELNS_15FloatRoundStyleE2ESJ_EENS1_15EpilogueDefaultEEEEEvvEEEEvNT_6ParamsE:
	.zero		1664


//--------------------- SYMBOLS --------------------------

	.type		.nv.reservedSmem.offset0,@object
	.size		.nv.reservedSmem.offset0,0x4
